	.target	sm_100a

	.elftype	@"ET_EXEC"


//--------------------- .note.nv.tkinfo           --------------------------
	.section	.note.nv.tkinfo,"",@"SHT_NOTE"
	.sectionflags	@"SHF_NOTE_NV_TKINFO"
	.tkinfo
        /*0018*/ 	.word	0x00000081
        /*0030*/ 	.string	""
        /*0030*/ 	.string	"ptxas-blackwell"
        /*0030*/ 	.string	"Cuda compilation tools, release 12.9, V12.9.86"
        /*0030*/ 	.string	"Build cuda_12.9.r12.9/compiler.36037853_0"
        /*0030*/ 	.string	"-v  -suppress-debug-info  -lineinfo  -arch sm_100a "



//--------------------- .note.nv.cuver            --------------------------
	.section	.note.nv.cuver,"",@"SHT_NOTE"
	.sectionflags	@"SHF_NOTE_NV_CUVER"
        /*0018*/ 	.short	0x0001
        /*001a*/ 	.short	0x0064
        /*001c*/ 	.short	0x0001
        /*001e*/ 	.short	0x0000
        /*0020*/ 	.short	0x0001
        /*0022*/ 	.short	0x0000


//--------------------- .nv.info                  --------------------------
	.section	.nv.info,"",@"SHT_CUDA_INFO"
	.align	4


	//----- nvinfo : EIATTR_REGCOUNT
	.align		4
        /*0000*/ 	.byte	0x04, 0x2f
        /*0002*/ 	.short	(.L_4 - .L_3)
	.align		4
.L_3:
        /*0004*/ 	.word	index@(matmul_kernel)
        /*0008*/ 	.word	0x000000ff


	//----- nvinfo : EIATTR_FRAME_SIZE
	.align		4
.L_4:
        /*000c*/ 	.byte	0x04, 0x11
        /*000e*/ 	.short	(.L_6 - .L_5)
	.align		4
.L_5:
        /*0010*/ 	.word	index@($__internal_2_$__cuda_sm10x_tcgen05_guardrail_trap_unallocated_columns_being_dealloced)
        /*0014*/ 	.word	0x00000098


	//----- nvinfo : EIATTR_FRAME_SIZE
	.align		4
.L_6:
        /*0018*/ 	.byte	0x04, 0x11
        /*001a*/ 	.short	(.L_8 - .L_7)
	.align		4
.L_7:
        /*001c*/ 	.word	index@($__internal_1_$__cuda_sm10x_tcgen05_guardrail_trap_phase_invalid_during_alloc)
        /*0020*/ 	.word	0x00000098


	//----- nvinfo : EIATTR_FRAME_SIZE
	.align		4
.L_8:
        /*0024*/ 	.byte	0x04, 0x11
        /*0026*/ 	.short	(.L_10 - .L_9)
	.align		4
.L_9:
        /*0028*/ 	.word	index@($__internal_0_$__cuda_sm10x_tcgen05_guardrail_trap_col_being_dealloced_not_returned_by_alloc)
        /*002c*/ 	.word	0x00000098


	//----- nvinfo : EIATTR_FRAME_SIZE
	.align		4
.L_10:
        /*0030*/ 	.byte	0x04, 0x11
        /*0032*/ 	.short	(.L_12 - .L_11)
	.align		4
.L_11:
        /*0034*/ 	.word	index@(matmul_kernel)
        /*0038*/ 	.word	0x00000098


	//----- nvinfo : EIATTR_MIN_STACK_SIZE
	.align		4
.L_12:
        /*003c*/ 	.byte	0x04, 0x12
        /*003e*/ 	.short	(.L_14 - .L_13)
	.align		4
.L_13:
        /*0040*/ 	.word	index@(matmul_kernel)
        /*0044*/ 	.word	0x00000098
.L_14:


//--------------------- .nv.info.matmul_kernel    --------------------------
	.section	.nv.info.matmul_kernel,"",@"SHT_CUDA_INFO"
	.sectionflags	@""
	.align	4


	//----- nvinfo : EIATTR_CUDA_API_VERSION
	.align		4
        /*0000*/ 	.byte	0x04, 0x37
        /*0002*/ 	.short	(.L_16 - .L_15)
.L_15:
        /*0004*/ 	.word	0x00000081


	//----- nvinfo : EIATTR_KPARAM_INFO
	.align		4
.L_16:
        /*0008*/ 	.byte	0x04, 0x17
        /*000a*/ 	.short	(.L_18 - .L_17)
.L_17:
        /*000c*/ 	.word	0x00000000
        /*0010*/ 	.short	0x000d
        /*0012*/ 	.short	0x0048
        /*0014*/ 	.byte	0x00, 0xf4, 0x21, 0x00


	//----- nvinfo : EIATTR_KPARAM_INFO
	.align		4
.L_18:
        /*0018*/ 	.byte	0x04, 0x17
        /*001a*/ 	.short	(.L_20 - .L_19)
.L_19:
        /*001c*/ 	.word	0x00000000
        /*0020*/ 	.short	0x000c
        /*0022*/ 	.short	0x0040
        /*0024*/ 	.byte	0x00, 0xf4, 0x21, 0x00


	//----- nvinfo : EIATTR_KPARAM_INFO
	.align		4
.L_20:
        /*0028*/ 	.byte	0x04, 0x17
        /*002a*/ 	.short	(.L_22 - .L_21)
.L_21:
        /*002c*/ 	.word	0x00000000
        /*0030*/ 	.short	0x000b
        /*0032*/ 	.short	0x0038
        /*0034*/ 	.byte	0x00, 0xf0, 0x11, 0x00


	//----- nvinfo : EIATTR_KPARAM_INFO
	.align		4
.L_22:
        /*0038*/ 	.byte	0x04, 0x17
        /*003a*/ 	.short	(.L_24 - .L_23)
.L_23:
        /*003c*/ 	.word	0x00000000
        /*0040*/ 	.short	0x000a
        /*0042*/ 	.short	0x0034
        /*0044*/ 	.byte	0x00, 0xf0, 0x11, 0x00


	//----- nvinfo : EIATTR_KPARAM_INFO
	.align		4
.L_24:
        /*0048*/ 	.byte	0x04, 0x17
        /*004a*/ 	.short	(.L_26 - .L_25)
.L_25:
        /*004c*/ 	.word	0x00000000
        /*0050*/ 	.short	0x0009
        /*0052*/ 	.short	0x0030
        /*0054*/ 	.byte	0x00, 0xf0, 0x11, 0x00


	//----- nvinfo : EIATTR_KPARAM_INFO
	.align		4
.L_26:
        /*0058*/ 	.byte	0x04, 0x17
        /*005a*/ 	.short	(.L_28 - .L_27)
.L_27:
        /*005c*/ 	.word	0x00000000
        /*0060*/ 	.short	0x0008
        /*0062*/ 	.short	0x002c
        /*0064*/ 	.byte	0x00, 0xf0, 0x11, 0x00


	//----- nvinfo : EIATTR_KPARAM_INFO
	.align		4
.L_28:
        /*0068*/ 	.byte	0x04, 0x17
        /*006a*/ 	.short	(.L_30 - .L_29)
.L_29:
        /*006c*/ 	.word	0x00000000
        /*0070*/ 	.short	0x0007
        /*0072*/ 	.short	0x0028
        /*0074*/ 	.byte	0x00, 0xf0, 0x11, 0x00


	//----- nvinfo : EIATTR_KPARAM_INFO
	.align		4
.L_30:
        /*0078*/ 	.byte	0x04, 0x17
        /*007a*/ 	.short	(.L_32 - .L_31)
.L_31:
        /*007c*/ 	.word	0x00000000
        /*0080*/ 	.short	0x0006
        /*0082*/ 	.short	0x0024
        /*0084*/ 	.byte	0x00, 0xf0, 0x11, 0x00


	//----- nvinfo : EIATTR_KPARAM_INFO
	.align		4
.L_32:
        /*0088*/ 	.byte	0x04, 0x17
        /*008a*/ 	.short	(.L_34 - .L_33)
.L_33:
        /*008c*/ 	.word	0x00000000
        /*0090*/ 	.short	0x0005
        /*0092*/ 	.short	0x0020
        /*0094*/ 	.byte	0x00, 0xf0, 0x11, 0x00


	//----- nvinfo : EIATTR_KPARAM_INFO
	.align		4
.L_34:
        /*0098*/ 	.byte	0x04, 0x17
        /*009a*/ 	.short	(.L_36 - .L_35)
.L_35:
        /*009c*/ 	.word	0x00000000
        /*00a0*/ 	.short	0x0004
        /*00a2*/ 	.short	0x001c
        /*00a4*/ 	.byte	0x00, 0xf0, 0x11, 0x00


	//----- nvinfo : EIATTR_KPARAM_INFO
	.align		4
.L_36:
        /*00a8*/ 	.byte	0x04, 0x17
        /*00aa*/ 	.short	(.L_38 - .L_37)
.L_37:
        /*00ac*/ 	.word	0x00000000
        /*00b0*/ 	.short	0x0003
        /*00b2*/ 	.short	0x0018
        /*00b4*/ 	.byte	0x00, 0xf0, 0x11, 0x00


	//----- nvinfo : EIATTR_KPARAM_INFO
	.align		4
.L_38:
        /*00b8*/ 	.byte	0x04, 0x17
        /*00ba*/ 	.short	(.L_40 - .L_39)
.L_39:
        /*00bc*/ 	.word	0x00000000
        /*00c0*/ 	.short	0x0002
        /*00c2*/ 	.short	0x0010
        /*00c4*/ 	.byte	0x00, 0xf4, 0x21, 0x00


	//----- nvinfo : EIATTR_KPARAM_INFO
	.align		4
.L_40:
        /*00c8*/ 	.byte	0x04, 0x17
        /*00ca*/ 	.short	(.L_42 - .L_41)
.L_41:
        /*00cc*/ 	.word	0x00000000
        /*00d0*/ 	.short	0x0001
        /*00d2*/ 	.short	0x0008
        /*00d4*/ 	.byte	0x00, 0xf4, 0x21, 0x00


	//----- nvinfo : EIATTR_KPARAM_INFO
	.align		4
.L_42:
        /*00d8*/ 	.byte	0x04, 0x17
        /*00da*/ 	.short	(.L_44 - .L_43)
.L_43:
        /*00dc*/ 	.word	0x00000000
        /*00e0*/ 	.short	0x0000
        /*00e2*/ 	.short	0x0000
        /*00e4*/ 	.byte	0x00, 0xf4, 0x21, 0x00


	//----- nvinfo : EIATTR_AT_ENTRY_FRAGMENTS
	.align		4
.L_44:
        /*00e8*/ 	.byte	0x04, 0x4f
        /*00ea*/ 	.short	(.L_46 - .L_45)


	//   ....[0]....
.L_45:
        /*00ec*/ 	.word	0x00000004


	//----- nvinfo : EIATTR_RESERVED_SMEM_USED
	.align		4
.L_46:
        /*00f0*/ 	.byte	0x01, 0x41
	.zero		2


	//----- nvinfo : EIATTR_SPARSE_MMA_MASK
	.align		4
        /*00f4*/ 	.byte	0x03, 0x50
        /*00f6*/ 	.short	0x0000


	//----- nvinfo : EIATTR_TCGEN05_1CTA_USED
	.align		4
        /*00f8*/ 	.byte	0x01, 0x51
	.zero		2


	//----- nvinfo : EIATTR_MAXREG_COUNT
	.align		4
        /*00fc*/ 	.byte	0x03, 0x1b
        /*00fe*/ 	.short	0x00ff


	//----- nvinfo : EIATTR_NUM_BARRIERS
	.align		4
        /*0100*/ 	.byte	0x02, 0x4c
        /*0102*/ 	.byte	0x01
	.zero		1


	//----- nvinfo : EIATTR_ANNOTATIONS
	.align		4
        /*0104*/ 	.byte	0x04, 0x55
        /*0106*/ 	.short	(.L_48 - .L_47)


	//   ....[0]....
.L_47:
        /*0108*/ 	.word	0x00000001
        /*010c*/ 	.byte	0xd0, 0x19, 0x00, 0x00, 0x01, 0x00, 0x00, 0x00, 0x30, 0x1a, 0x00, 0x00, 0x01, 0x00, 0x00, 0x00
        /* <DEDUP_REMOVED lines=25> */
        /*02ac*/ 	.byte	0x10, 0x7d, 0x00, 0x00, 0x01, 0x00, 0x00, 0x00, 0x50, 0x9f, 0x00, 0x00


	//----- nvinfo : EIATTR_INT_WARP_WIDE_INSTR_OFFSETS
	.align		4
.L_48:
        /*02b8*/ 	.byte	0x04, 0x31
        /*02ba*/ 	.short	(.L_50 - .L_49)


	//   ....[0]....
.L_49:
        /*02bc*/ 	.word	0x00001db0


	//   ....[1]....
        /*02c0*/ 	.word	0x00001dd0


	//   ....[2]....
        /*02c4*/ 	.word	0x00001ed0


	//   ....[3]....
        /*02c8*/ 	.word	0x0000dfc0


	//   ....[4]....
        /*02cc*/ 	.word	0x0000e010


	//----- nvinfo : EIATTR_COOP_GROUP_MASK_REGIDS
	.align		4
.L_50:
        /*02d0*/ 	.byte	0x04, 0x29
        /*02d2*/ 	.short	(.L_52 - .L_51)


	//   ....[0]....
.L_51:
        /*02d4*/ 	.word	0xffffffff


	//   ....[1]....
        /*02d8*/ 	.word	0xffffffff


	//   ....[2]....
        /*02dc*/ 	.word	0xffffffff


	//   ....[3]....
        /*02e0*/ 	.word	0xffffffff


	//----- nvinfo : EIATTR_COOP_GROUP_INSTR_OFFSETS
	.align		4
.L_52:
        /*02e4*/ 	.byte	0x04, 0x28
        /*02e6*/ 	.short	(.L_54 - .L_53)


	//   ....[0]....
.L_53:
        /*02e8*/ 	.word	0x00000070


	//   ....[1]....
        /*02ec*/ 	.word	0x00000330


	//   ....[2]....
        /*02f0*/ 	.word	0x0000de50


	//   ....[3]....
        /*02f4*/ 	.word	0x0000e0c0


	//----- nvinfo : EIATTR_VRC_CTA_INIT_COUNT
	.align		4
.L_54:
        /*02f8*/ 	.byte	0x02, 0x4a
        /*02fa*/ 	.byte	0x80
	.zero		1


	//----- nvinfo : EIATTR_MBARRIER_INSTR_OFFSETS
	.align		4
        /*02fc*/ 	.byte	0x04, 0x39
        /*02fe*/ 	.short	(.L_56 - .L_55)


	//   ....[0]....
.L_55:
        /*0300*/ 	.word	0x00002000
        /*0304*/ 	.word	0x000000ff
        /*0308*/ 	.word	0x00000000
        /*030c*/ 	.short	0x0100
        /*030e*/ 	.byte	0x0c
	.zero		1


	//   ....[1]....
        /*0310*/ 	.word	0x000020e0
        /*0314*/ 	.word	0x000000ff
        /*0318*/ 	.word	0x00020008
        /*031c*/ 	.short	0x0100
        /*031e*/ 	.byte	0x0a
	.zero		1


	//   ....[2]....
        /*0320*/ 	.word	0x00009600
        /*0324*/ 	.word	0x000000ff
        /*0328*/ 	.word	0x00000000
        /*032c*/ 	.short	0x010a
        /*032e*/ 	.byte	0x0c
	.zero		1


	//   ....[3]....
        /*0330*/ 	.word	0x0000b930
        /*0334*/ 	.word	0x000000ff
        /*0338*/ 	.word	0x00000000
        /*033c*/ 	.short	0x010a
        /*033e*/ 	.byte	0x0c
	.zero		1


	//   ....[4]....
        /*0340*/ 	.word	0x0000bab0
        /*0344*/ 	.word	0x000000ff
        /*0348*/ 	.word	0x00020000
        /*034c*/ 	.short	0x0108
        /*034e*/ 	.byte	0x0a
	.zero		1


	//   ....[5]....
        /*0350*/ 	.word	0x0000bb30
        /*0354*/ 	.word	0x000000ff
        /*0358*/ 	.word	0x00020008
        /*035c*/ 	.short	0x0108
        /*035e*/ 	.byte	0x0a
	.zero		1


	//   ....[6]....
        /*0360*/ 	.word	0x0000e0e0
        /*0364*/ 	.word	0x000000ff
        /*0368*/ 	.word	0x00000000
        /*036c*/ 	.short	0x010a
        /*036e*/ 	.byte	0x0c
	.zero		1


	//   ....[7]....
        /*0370*/ 	.word	0x0000e110
        /*0374*/ 	.word	0x000000ff
        /*0378*/ 	.word	0x00000000
        /*037c*/ 	.short	0x010a
        /*037e*/ 	.byte	0x0c
	.zero		1


	//----- nvinfo : EIATTR_NUM_MBARRIERS
	.align		4
.L_56:
        /*0380*/ 	.byte	0x03, 0x38
        /*0382*/ 	.short	0x0002


	//----- nvinfo : EIATTR_EXIT_INSTR_OFFSETS
	.align		4
        /*0384*/ 	.byte	0x04, 0x1c
        /*0386*/ 	.short	(.L_58 - .L_57)


	//   ....[0]....
.L_57:
        /*0388*/ 	.word	0x0000e0d0


	//----- nvinfo : EIATTR_REQNTID
	.align		4
.L_58:
        /*038c*/ 	.byte	0x04, 0x10
        /*038e*/ 	.short	(.L_60 - .L_59)
.L_59:
        /*0390*/ 	.word	0x00000080
        /*0394*/ 	.word	0x00000001
        /*0398*/ 	.word	0x00000001


	//----- nvinfo : EIATTR_CRS_STACK_SIZE
	.align		4
.L_60:
        /*039c*/ 	.byte	0x04, 0x1e
        /*039e*/ 	.short	(.L_62 - .L_61)
.L_61:
        /*03a0*/ 	.word	0x00000000


	//----- nvinfo : EIATTR_CBANK_PARAM_SIZE
	.align		4
.L_62:
        /*03a4*/ 	.byte	0x03, 0x19
        /*03a6*/ 	.short	0x0050


	//----- nvinfo : EIATTR_PARAM_CBANK
	.align		4
        /*03a8*/ 	.byte	0x04, 0x0a
        /*03aa*/ 	.short	(.L_64 - .L_63)
	.align		4
.L_63:
        /*03ac*/ 	.word	index@(.nv.constant0.matmul_kernel)
        /*03b0*/ 	.short	0x0380
        /*03b2*/ 	.short	0x0050


	//----- nvinfo : EIATTR_SW_WAR
	.align		4
.L_64:
        /*03b4*/ 	.byte	0x04, 0x36
        /*03b6*/ 	.short	(.L_66 - .L_65)
.L_65:
        /*03b8*/ 	.word	0x00000008
.L_66:


//--------------------- .nv.compat                --------------------------
	.section	.nv.compat,"",@"SHT_CUDA_COMPAT_INFO"
	.align	4
        /*0000*/ 	.byte	0x02, 0x02, 0x02, 0x00, 0x02, 0x05, 0x05, 0x00, 0x02, 0x03, 0x00, 0x00, 0x02, 0x06, 0x01, 0x00


//--------------------- .nv.callgraph             --------------------------
	.section	.nv.callgraph,"",@"SHT_CUDA_CALLGRAPH"
	.align	4
	.sectionentsize	8
	.align		4
        /*0000*/ 	.word	0x00000000
	.align		4
        /*0004*/ 	.word	0xffffffff
	.align		4
        /*0008*/ 	.word	0x00000000
	.align		4
        /*000c*/ 	.word	0xfffffffe
	.align		4
        /*0010*/ 	.word	0x00000000
	.align		4
        /*0014*/ 	.word	0xfffffffd
	.align		4
        /*0018*/ 	.word	0x00000000
	.align		4
        /*001c*/ 	.word	0xfffffffc


//--------------------- .text.matmul_kernel       --------------------------
	.section	.text.matmul_kernel,"ax",@progbits
	.align	128
        .global         matmul_kernel
        .type           matmul_kernel,@function
        .size           matmul_kernel,(.L_x_21 - matmul_kernel)
        .other          matmul_kernel,@"STO_CUDA_ENTRY STV_DEFAULT"
matmul_kernel:
.text.matmul_kernel:
[----:B------:R-:W1:Y:S01]  /*0000*/  LDC R1, c[0x0][0x37c] ;  /* 0x0000df00ff017b82 */ /* 0x000e620000000800 */
[----:B------:R-:W2:Y:S01]  /*0010*/  S2R R74, SR_TID.X ;  /* 0x00000000004a7919 */ /* 0x000ea20000002100 */
[----:B-1----:R-:W-:Y:S01]  /*0020*/  VIADD R1, R1, 0xffffff68 ;  /* 0xffffff6801017836 */ /* 0x002fe20000000000 */
[----:B--2---:R-:W-:-:S13]  /*0030*/  ISETP.GE.U32.AND P0, PT, R74, 0x20, PT ;  /* 0x000000204a00780c */ /* 0x004fda0003f06070 */
[----:B------:R-:W-:Y:S02]  /*0040*/  VOTEU.ANY UP0, P0 ;  /* 0x0000000000ff7886 */ /* 0x000fe40000000100 */
[----:B------:R-:W-:Y:S05]  /*0050*/  BRA.U UP0, `(.L_x_0) ;  /* 0x0000000100b87547 */ /* 0x000fea000b800000 */
[----:B------:R-:W1:Y:S01]  /*0060*/  S2UR UR6, SR_CgaCtaId ;  /* 0x00000000000679c3 */ /* 0x000e620000008800 */
[----:B------:R-:W-:Y:S01]  /*0070*/  NOP ;  /* 0x0000000000007918 */ /* 0x000fe20000000000 */
[----:B------:R-:W-:Y:S02]  /*0080*/  UMOV UR4, 0x40 ;  /* 0x0000004000047882 */ /* 0x000fe40000000000 */
[----:B-1----:R-:W-:-:S09]  /*0090*/  ULEA UR4, UR6, UR4, 0x18 ;  /* 0x0000000406047291 */ /* 0x002fd2000f8ec0ff */
[----:B------:R-:W1:Y:S01]  /*00a0*/  LDS.U8 R0, [UR4] ;  /* 0x00000004ff007984 */ /* 0x000e620008000000 */
[----:B------:R-:W-:Y:S02]  /*00b0*/  UMOV UR4, 0x400 ;  /* 0x0000040000047882 */ /* 0x000fe40000000000 */
[----:B------:R-:W-:Y:S01]  /*00c0*/  ULEA UR4, UR6, UR4, 0x18 ;  /* 0x0000000406047291 */ /* 0x000fe2000f8ec0ff */
[----:B-1----:R-:W-:-:S13]  /*00d0*/  ISETP.NE.AND P0, PT, R0, RZ, PT ;  /* 0x000000ff0000720c */ /* 0x002fda0003f05270 */
[----:B------:R-:W-:Y:S05]  /*00e0*/  @P0 BRA `(.L_x_1) ;  /* 0x00000000007c0947 */ /* 0x000fea0003800000 */
[----:B------:R-:W-:-:S13]  /*00f0*/  ELECT P0, URZ, PT ;  /* 0x0000000000ff782f */ /* 0x000fda0003800000 */
[----:B------:R-:W-:Y:S05]  /*0100*/  @!P0 BRA `(.L_x_2) ;  /* 0x0000000000848947 */ /* 0x000fea0003800000 */
[----:B------:R-:W-:Y:S01]  /*0110*/  UMOV UR5, 0x8 ;  /* 0x0000000800057882 */ /* 0x000fe20000000000 */
[----:B------:R-:W-:Y:S02]  /*0120*/  IMAD.MOV.U32 R4, RZ, RZ, 0x1 ;  /* 0x00000001ff047424 */ /* 0x000fe400078e00ff */
[----:B------:R-:W-:Y:S02]  /*0130*/  IMAD.MOV.U32 R5, RZ, RZ, 0xff ;  /* 0x000000ffff057424 */ /* 0x000fe400078e00ff */
[----:B------:R-:W-:Y:S04]  /*0140*/  DEPBAR.LE SB1, 0x36 ;  /* 0x00009d800000791a */ /* 0x000fe80000000000 */
[----:B------:R-:W1:Y:S02]  /*0150*/  UTCATOMSWS.FIND_AND_SET.ALIGN UP1, UR5, UR5 ;  /* 0x00000005000575e3 */ /* 0x000e640008020800 */
[----:B-1----:R-:W-:-:S04]  /*0160*/  PLOP3.LUT P0, PT, PT, PT, UP1, 0x80, 0x8 ;  /* 0x000000000008781c */ /* 0x002fc80003f0f018 */
[----:B------:R-:W-:-:S04]  /*0170*/  SEL R0, RZ, 0xffffffff, !P0 ;  /* 0xffffffffff007807 */ /* 0x000fc80004000000 */
[----:B------:R-:W-:Y:S01]  /*0180*/  ISETP.NE.AND P0, PT, R0, RZ, PT ;  /* 0x000000ff0000720c */ /* 0x000fe20003f05270 */
[----:B------:R-:W-:-:S12]  /*0190*/  IMAD.U32 R0, RZ, RZ, UR5 ;  /* 0x00000005ff007e24 */ /* 0x000fd8000f8e00ff */
[----:B------:R-:W-:Y:S05]  /*01a0*/  @P0 BRA `(.L_x_3) ;  /* 0x0000000000240947 */ /* 0x000fea0003800000 */
.L_x_4:
[----:B------:R-:W-:Y:S05]  /*01b0*/  NANOSLEEP 0x64 ;  /* 0x000000640000795d */ /* 0x000fea0003800000 */
[----:B------:R-:W-:-:S05]  /*01c0*/  UMOV UR5, 0x8 ;  /* 0x0000000800057882 */ /* 0x000fca0000000000 */
[----:B------:R-:W-:Y:S04]  /*01d0*/  DEPBAR.LE SB1, 0x36 ;  /* 0x00009d800000791a */ /* 0x000fe80000000000 */
[----:B------:R-:W1:Y:S02]  /*01e0*/  UTCATOMSWS.FIND_AND_SET.ALIGN UP1, UR5, UR5 ;  /* 0x00000005000575e3 */ /* 0x000e640008020800 */
[----:B-1----:R-:W-:-:S04]  /*01f0*/  PLOP3.LUT P0, PT, PT, PT, UP1, 0x80, 0x8 ;  /* 0x000000000008781c */ /* 0x002fc80003f0f018 */
[----:B------:R-:W-:-:S04]  /*0200*/  SEL R0, RZ, 0xffffffff, !P0 ;  /* 0xffffffffff007807 */ /* 0x000fc80004000000 */
[----:B------:R-:W-:Y:S01]  /*0210*/  ISETP.NE.AND P0, PT, R0, RZ, PT ;  /* 0x000000ff0000720c */ /* 0x000fe20003f05270 */
[----:B------:R-:W-:-:S12]  /*0220*/  IMAD.U32 R0, RZ, RZ, UR5 ;  /* 0x00000005ff007e24 */ /* 0x000fd8000f8e00ff */
[----:B------:R-:W-:Y:S05]  /*0230*/  @!P0 BRA `(.L_x_4) ;  /* 0xfffffffc00dc8947 */ /* 0x000fea000383ffff */
.L_x_3:
[C---:B------:R-:W-:Y:S01]  /*0240*/  VIADD R3, R0.reuse, 0x10 ;  /* 0x0000001000037836 */ /* 0x040fe20000000000 */
[----:B------:R-:W-:Y:S01]  /*0250*/  UMOV UR5, 0x50 ;  /* 0x0000005000057882 */ /* 0x000fe20000000000 */
[----:B------:R-:W-:Y:S01]  /*0260*/  SHF.L.U32 R2, R5, R0, RZ ;  /* 0x0000000005027219 */ /* 0x000fe200000006ff */
[----:B------:R-:W-:Y:S01]  /*0270*/  ULEA UR5, UR6, UR5, 0x18 ;  /* 0x0000000506057291 */ /* 0x000fe2000f8ec0ff */
[----:B------:R-:W-:Y:S01]  /*0280*/  IMAD.SHL.U32 R0, R0, 0x20, RZ ;  /* 0x0000002000007824 */ /* 0x000fe200078e00ff */
[----:B------:R-:W-:-:S04]  /*0290*/  SHF.L.U32 R3, R4, R3, RZ ;  /* 0x0000000304037219 */ /* 0x000fc800000006ff */
[----:B------:R-:W-:-:S05]  /*02a0*/  LOP3.LUT R2, R3, R2, RZ, 0xfc, !PT ;  /* 0x0000000203027212 */ /* 0x000fca00078efcff */
[----:B------:R1:W-:Y:S04]  /*02b0*/  ATOMS.OR RZ, [UR5], R2 ;  /* 0x00000002ffff798c */ /* 0x0003e8000b000005 */
[----:B------:R1:W-:Y:S01]  /*02c0*/  STS [UR4], R0 ;  /* 0x00000000ff007988 */ /* 0x0003e20008000804 */
[----:B------:R-:W-:Y:S05]  /*02d0*/  BRA `(.L_x_2) ;  /* 0x0000000000107947 */ /* 0x000fea0003800000 */
.L_x_1:
[----:B------:R-:W-:Y:S01]  /*02e0*/  IMAD.MOV.U32 R0, RZ, RZ, -0x1 ;  /* 0xffffffffff007424 */ /* 0x000fe200078e00ff */
[----:B------:R-:W-:-:S04]  /*02f0*/  MOV R2, 0x320 ;  /* 0x0000032000027802 */ /* 0x000fc80000000f00 */
[----:B------:R1:W-:Y:S03]  /*0300*/  STS [UR4], R0 ;  /* 0x00000000ff007988 */ /* 0x0003e60008000804 */
[----:B-1----:R-:W-:Y:S05]  /*0310*/  CALL.REL.NOINC `($__internal_1_$__cuda_sm10x_tcgen05_guardrail_trap_phase_invalid_during_alloc) ;  /* 0x000000dc00947944 */ /* 0x002fea0003c00000 */
.L_x_2:
[----:B------:R-:W-:Y:S05]  /*0320*/  WARPSYNC.ALL ;  /* 0x0000000000007948 */ /* 0x000fea0003800000 */
[----:B------:R-:W-:Y:S01]  /*0330*/  NOP ;  /* 0x0000000000007918 */ /* 0x000fe20000000000 */
.L_x_0:
[----:B------:R-:W2:Y:S01]  /*0340*/  LDC.64 R4, c[0x0][0x398] ;  /* 0x0000e600ff047b82 */ /* 0x000ea20000000a00 */
[----:B------:R-:W3:Y:S01]  /*0350*/  S2R R7, SR_CTAID.X ;  /* 0x0000000000077919 */ /* 0x000ee20000002500 */
[----:B------:R-:W-:Y:S01]  /*0360*/  UMOV UR10, 0x400 ;  /* 0x00000400000a7882 */ /* 0x000fe20000000000 */
[----:B------:R-:W4:Y:S01]  /*0370*/  LDCU.128 UR24, c[0x0][0x380] ;  /* 0x00007000ff1877ac */ /* 0x000f220008000c00 */
[----:B------:R-:W-:Y:S01]  /*0380*/  LOP3.LUT R39, R74, 0x1f, RZ, 0xc0, !PT ;  /* 0x0000001f4a277812 */ /* 0x000fe200078ec0ff */
[----:B------:R-:W1:Y:S03]  /*0390*/  LDCU UR8, c[0x0][0x3a4] ;  /* 0x00007480ff0877ac */ /* 0x000e660008000800 */
[----:B------:R-:W5:Y:S01]  /*03a0*/  S2UR UR4, SR_CgaCtaId ;  /* 0x00000000000479c3 */ /* 0x000f620000008800 */
[----:B------:R-:W1:Y:S01]  /*03b0*/  LDCU UR9, c[0x0][0x3b0] ;  /* 0x00007600ff0977ac */ /* 0x000e620008000800 */
[----:B------:R-:W-:-:S06]  /*03c0*/  UMOV UR6, 0x1 ;  /* 0x0000000100067882 */ /* 0x000fcc0000000000 */
[----:B------:R-:W1:Y:S02]  /*03d0*/  LDC R142, c[0x0][0x3a0] ;  /* 0x0000e800ff8e7b82 */ /* 0x000e640000000800 */
[----:B-12---:R-:W-:Y:S01]  /*03e0*/  VIADD R0, R5, 0x3f ;  /* 0x0000003f05007836 */ /* 0x006fe20000000000 */
[----:B------:R-:W-:-:S05]  /*03f0*/  IABS R29, R5 ;  /* 0x00000005001d7213 */ /* 0x000fca0000000000 */
[----:B------:R-:W1:Y:S01]  /*0400*/  LDC.64 R132, c[0x0][0x3a8] ;  /* 0x0000ea00ff847b82 */ /* 0x000e620000000a00 */
[----:B------:R-:W-:Y:S02]  /*0410*/  IABS R27, R4 ;  /* 0x00000004001b7213 */ /* 0x000fe40000000000 */
[----:B------:R-:W-:Y:S01]  /*0420*/  SHF.R.S32.HI R3, RZ, 0x1f, R0 ;  /* 0x0000001fff037819 */ /* 0x000fe20000011400 */
[----:B-----5:R-:W-:-:S03]  /*0430*/  ULEA UR10, UR4, UR10, 0x18 ;  /* 0x0000000a040a7291 */ /* 0x020fc6000f8ec0ff */
[----:B------:R-:W-:Y:S01]  /*0440*/  LEA.HI R3, R3, R0, RZ, 0x6 ;  /* 0x0000000003037211 */ /* 0x000fe200078f30ff */
[----:B------:R-:W-:Y:S01]  /*0450*/  BAR.SYNC.DEFER_BLOCKING 0x0 ;  /* 0x0000000000007b1d */ /* 0x000fe20000010000 */
[----:B---3--:R-:W-:Y:S02]  /*0460*/  IABS R10, R7 ;  /* 0x00000007000a7213 */ /* 0x008fe40000000000 */
[----:B------:R-:W-:-:S05]  /*0470*/  SHF.R.S32.HI R3, RZ, 0x6, R3 ;  /* 0x00000006ff037819 */ /* 0x000fca0000011403 */
[----:B------:R-:W-:-:S05]  /*0480*/  IMAD.SHL.U32 R6, R3, 0x8, RZ ;  /* 0x0000000803067824 */ /* 0x000fca00078e00ff */
[-C--:B------:R-:W-:Y:S02]  /*0490*/  IABS R9, R6.reuse ;  /* 0x0000000600097213 */ /* 0x080fe40000000000 */
[----:B------:R-:W-:Y:S01]  /*04a0*/  IABS R12, R6 ;  /* 0x00000006000c7213 */ /* 0x000fe20000000000 */
[----:B-1----:R-:W-:Y:S01]  /*04b0*/  IMAD R216, R39, R133, RZ ;  /* 0x0000008527d87224 */ /* 0x002fe200078e02ff */
[----:B------:R-:W1:Y:S01]  /*04c0*/  I2F.RP R0, R9 ;  /* 0x0000000900007306 */ /* 0x000e620000209400 */
[----:B------:R-:W2:Y:S07]  /*04d0*/  LDS R15, [UR10] ;  /* 0x0000000aff0f7984 */ /* 0x000eae0008000800 */
[----:B-1----:R-:W1:Y:S02]  /*04e0*/  MUFU.RCP R0, R0 ;  /* 0x0000000000007308 */ /* 0x002e640000001000 */
[----:B-1----:R-:W-:-:S02]  /*04f0*/  VIADD R2, R0, 0xffffffe ;  /* 0x0ffffffe00027836 */ /* 0x002fc40000000000 */
[----:B------:R-:W-:-:S04]  /*0500*/  IMAD.MOV R0, RZ, RZ, -R12 ;  /* 0x000000ffff007224 */ /* 0x000fc800078e0a0c */
[----:B------:R1:W3:Y:S02]  /*0510*/  F2I.FTZ.U32.TRUNC.NTZ R3, R2 ;  /* 0x0000000200037305 */ /* 0x0002e4000021f000 */
[----:B-1----:R-:W-:Y:S01]  /*0520*/  IMAD.MOV.U32 R2, RZ, RZ, RZ ;  /* 0x000000ffff027224 */ /* 0x002fe200078e00ff */
[----:B--2---:R-:W-:Y:S01]  /*0530*/  R2UR UR15, R15 ;  /* 0x000000000f0f72ca */ /* 0x004fe200000e0000 */
[----:B---3--:R-:W-:-:S04]  /*0540*/  IMAD.MOV R8, RZ, RZ, -R3 ;  /* 0x000000ffff087224 */ /* 0x008fc800078e0a03 */
[----:B------:R-:W-:Y:S01]  /*0550*/  IMAD R11, R8, R9, RZ ;  /* 0x00000009080b7224 */ /* 0x000fe200078e02ff */
[----:B------:R-:W-:-:S03]  /*0560*/  MOV R8, R10 ;  /* 0x0000000a00087202 */ /* 0x000fc60000000f00 */
[----:B------:R-:W-:-:S06]  /*0570*/  IMAD.HI.U32 R3, R3, R11, R2 ;  /* 0x0000000b03037227 */ /* 0x000fcc00078e0002 */
[----:B------:R-:W-:-:S04]  /*0580*/  IMAD.HI.U32 R3, R3, R8, RZ ;  /* 0x0000000803037227 */ /* 0x000fc800078e00ff */
[----:B------:R-:W-:Y:S01]  /*0590*/  IMAD R0, R3, R0, R8 ;  /* 0x0000000003007224 */ /* 0x000fe200078e0208 */
[----:B------:R-:W-:Y:S04]  /*05a0*/  BAR.SYNC.DEFER_BLOCKING 0x0 ;  /* 0x0000000000007b1d */ /* 0x000fe80000010000 */
[----:B------:R-:W-:-:S13]  /*05b0*/  ISETP.GT.U32.AND P1, PT, R9, R0, PT ;  /* 0x000000000900720c */ /* 0x000fda0003f24070 */
[----:B------:R-:W-:Y:S02]  /*05c0*/  @!P1 IMAD.IADD R0, R0, 0x1, -R9 ;  /* 0x0000000100009824 */ /* 0x000fe400078e0a09 */
[----:B------:R-:W-:Y:S01]  /*05d0*/  @!P1 VIADD R3, R3, 0x1 ;  /* 0x0000000103039836 */ /* 0x000fe20000000000 */
[----:B------:R-:W-:Y:S02]  /*05e0*/  ISETP.NE.AND P1, PT, R6, RZ, PT ;  /* 0x000000ff0600720c */ /* 0x000fe40003f25270 */
[----:B------:R-:W-:Y:S02]  /*05f0*/  ISETP.GE.U32.AND P0, PT, R0, R9, PT ;  /* 0x000000090000720c */ /* 0x000fe40003f06070 */
[----:B------:R-:W-:-:S04]  /*0600*/  LOP3.LUT R0, R7, R6, RZ, 0x3c, !PT ;  /* 0x0000000607007212 */ /* 0x000fc800078e3cff */
[----:B------:R-:W-:Y:S01]  /*0610*/  ISETP.GE.AND P2, PT, R0, RZ, PT ;  /* 0x000000ff0000720c */ /* 0x000fe20003f46270 */
[----:B------:R-:W-:-:S06]  /*0620*/  VIADD R0, R4, 0xff ;  /* 0x000000ff04007836 */ /* 0x000fcc0000000000 */
[----:B------:R-:W-:-:S04]  /*0630*/  @P0 VIADD R3, R3, 0x1 ;  /* 0x0000000103030836 */ /* 0x000fc80000000000 */
[----:B------:R-:W-:Y:S01]  /*0640*/  IMAD.MOV.U32 R2, RZ, RZ, R3 ;  /* 0x000000ffff027224 */ /* 0x000fe200078e0003 */
[----:B------:R-:W-:-:S03]  /*0650*/  SHF.R.S32.HI R3, RZ, 0x1f, R0 ;  /* 0x0000001fff037819 */ /* 0x000fc60000011400 */
[----:B------:R-:W-:Y:S01]  /*0660*/  @!P2 IMAD.MOV R2, RZ, RZ, -R2 ;  /* 0x000000ffff02a224 */ /* 0x000fe200078e0a02 */
[----:B------:R-:W-:Y:S02]  /*0670*/  @!P1 LOP3.LUT R2, RZ, R6, RZ, 0x33, !PT ;  /* 0x00000006ff029212 */ /* 0x000fe400078e33ff */
[----:B------:R-:W-:-:S03]  /*0680*/  LEA.HI R3, R3, R0, RZ, 0x8 ;  /* 0x0000000003037211 */ /* 0x000fc600078f40ff */
[----:B------:R-:W-:Y:S02]  /*0690*/  IMAD.SHL.U32 R16, R2, 0x8, RZ ;  /* 0x0000000802107824 */ /* 0x000fe400078e00ff */
[----:B------:R-:W-:-:S03]  /*06a0*/  IMAD.MOV R2, RZ, RZ, -R2 ;  /* 0x000000ffff027224 */ /* 0x000fc600078e0a02 */
[----:B------:R-:W-:Y:S01]  /*06b0*/  LEA.HI.SX32 R3, R3, -R16, 0x18 ;  /* 0x8000001003037211 */ /* 0x000fe200078fc2ff */
[----:B------:R-:W-:-:S03]  /*06c0*/  IMAD R18, R6, R2, R7 ;  /* 0x0000000206127224 */ /* 0x000fc600078e0207 */
[----:B------:R-:W-:Y:S02]  /*06d0*/  VIMNMX R13, PT, PT, R3, 0x8, PT ;  /* 0x00000008030d7848 */ /* 0x000fe40003fe0100 */
[----:B------:R-:W-:Y:S02]  /*06e0*/  IABS R11, R18 ;  /* 0x00000012000b7213 */ /* 0x000fe40000000000 */
[-C--:B------:R-:W-:Y:S02]  /*06f0*/  IABS R9, R13.reuse ;  /* 0x0000000d00097213 */ /* 0x080fe40000000000 */
[----:B------:R-:W-:Y:S02]  /*0700*/  IABS R6, R13 ;  /* 0x0000000d00067213 */ /* 0x000fe40000000000 */
[----:B------:R-:W1:Y:S08]  /*0710*/  I2F.RP R0, R9 ;  /* 0x0000000900007306 */ /* 0x000e700000209400 */
[----:B-1----:R-:W1:Y:S02]  /*0720*/  MUFU.RCP R0, R0 ;  /* 0x0000000000007308 */ /* 0x002e640000001000 */
[----:B-1----:R-:W-:-:S02]  /*0730*/  VIADD R3, R0, 0xffffffe ;  /* 0x0ffffffe00037836 */ /* 0x002fc40000000000 */
[----:B------:R-:W-:-:S04]  /*0740*/  IMAD.MOV R0, RZ, RZ, -R6 ;  /* 0x000000ffff007224 */ /* 0x000fc800078e0a06 */
[----:B------:R-:W1:Y:S08]  /*0750*/  I2F.RP R6, R27 ;  /* 0x0000001b00067306 */ /* 0x000e700000209400 */
[----:B------:R-:W2:Y:S08]  /*0760*/  F2I.FTZ.U32.TRUNC.NTZ R3, R3 ;  /* 0x0000000300037305 */ /* 0x000eb0000021f000 */
[----:B-1----:R-:W1:Y:S01]  /*0770*/  MUFU.RCP R6, R6 ;  /* 0x0000000600067308 */ /* 0x002e620000001000 */
[----:B--2---:R-:W-:-:S05]  /*0780*/  IMAD.MOV R8, RZ, RZ, -R3 ;  /* 0x000000ffff087224 */ /* 0x004fca00078e0a03 */
[----:B------:R-:W-:-:S05]  /*0790*/  MOV R2, R8 ;  /* 0x0000000800027202 */ /* 0x000fca0000000f00 */
[----:B------:R-:W-:Y:S02]  /*07a0*/  IMAD R7, R2, R9, RZ ;  /* 0x0000000902077224 */ /* 0x000fe400078e02ff */
[----:B------:R-:W-:Y:S02]  /*07b0*/  IMAD.MOV.U32 R2, RZ, RZ, RZ ;  /* 0x000000ffff027224 */ /* 0x000fe400078e00ff */
[----:B-1----:R-:W-:Y:S02]  /*07c0*/  VIADD R6, R6, 0xffffffe ;  /* 0x0ffffffe06067836 */ /* 0x002fe40000000000 */
[----:B------:R-:W-:Y:S01]  /*07d0*/  IMAD.HI.U32 R2, R3, R7, R2 ;  /* 0x0000000703027227 */ /* 0x000fe200078e0002 */
[----:B------:R-:W-:Y:S01]  /*07e0*/  SHF.R.U32.HI R7, RZ, 0x5, R74 ;  /* 0x00000005ff077819 */ /* 0x000fe2000001164a */
[----:B------:R-:W1:Y:S03]  /*07f0*/  I2F.RP R3, R29 ;  /* 0x0000001d00037306 */ /* 0x000e660000209400 */
[----:B------:R-:W-:Y:S01]  /*0800*/  SGXT.U32 R7, R7, 0x2 ;  /* 0x000000020707781a */ /* 0x000fe20000000000 */
[----:B------:R-:W-:-:S04]  /*0810*/  IMAD.HI.U32 R2, R2, R11, RZ ;  /* 0x0000000b02027227 */ /* 0x000fc800078e00ff */
[----:B------:R-:W-:-:S05]  /*0820*/  IMAD R0, R2, R0, R11 ;  /* 0x0000000002007224 */ /* 0x000fca00078e020b */
[----:B------:R-:W-:Y:S01]  /*0830*/  ISETP.GT.U32.AND P1, PT, R9, R0, PT ;  /* 0x000000000900720c */ /* 0x000fe20003f24070 */
[----:B-1----:R-:W1:-:S12]  /*0840*/  MUFU.RCP R3, R3 ;  /* 0x0000000300037308 */ /* 0x002e580000001000 */
[----:B------:R-:W-:Y:S02]  /*0850*/  @!P1 IMAD.IADD R0, R0, 0x1, -R9 ;  /* 0x0000000100009824 */ /* 0x000fe400078e0a09 */
[----:B------:R-:W-:Y:S01]  /*0860*/  @!P1 VIADD R2, R2, 0x1 ;  /* 0x0000000102029836 */ /* 0x000fe20000000000 */
[----:B------:R-:W-:Y:S02]  /*0870*/  ISETP.NE.AND P1, PT, R13, RZ, PT ;  /* 0x000000ff0d00720c */ /* 0x000fe40003f25270 */
[----:B------:R-:W-:Y:S01]  /*0880*/  ISETP.GE.U32.AND P0, PT, R0, R9, PT ;  /* 0x000000090000720c */ /* 0x000fe20003f06070 */
[----:B-1----:R-:W-:Y:S01]  /*0890*/  VIADD R8, R3, 0xffffffe ;  /* 0x0ffffffe03087836 */ /* 0x002fe20000000000 */
[----:B------:R-:W-:-:S03]  /*08a0*/  LOP3.LUT R0, R18, R13, RZ, 0x3c, !PT ;  /* 0x0000000d12007212 */ /* 0x000fc600078e3cff */
[----:B------:R-:W1:Y:S01]  /*08b0*/  F2I.FTZ.U32.TRUNC.NTZ R3, R8 ;  /* 0x0000000800037305 */ /* 0x000e62000021f000 */
[----:B------:R-:W-:-:S07]  /*08c0*/  ISETP.GE.AND P2, PT, R0, RZ, PT ;  /* 0x000000ff0000720c */ /* 0x000fce0003f46270 */
[----:B------:R-:W-:-:S04]  /*08d0*/  @P0 VIADD R2, R2, 0x1 ;  /* 0x0000000102020836 */ /* 0x000fc80000000000 */
[----:B------:R-:W-:Y:S02]  /*08e0*/  IMAD.MOV.U32 R11, RZ, RZ, R2 ;  /* 0x000000ffff0b7224 */ /* 0x000fe400078e0002 */
[----:B-1----:R-:W-:Y:S02]  /*08f0*/  IMAD.MOV R2, RZ, RZ, -R3 ;  /* 0x000000ffff027224 */ /* 0x002fe400078e0a03 */
[----:B------:R-:W-:Y:S01]  /*0900*/  @!P2 IMAD.MOV R11, RZ, RZ, -R11 ;  /* 0x000000ffff0ba224 */ /* 0x000fe200078e0a0b */
[----:B------:R-:W-:-:S05]  /*0910*/  @!P1 LOP3.LUT R11, RZ, R13, RZ, 0x33, !PT ;  /* 0x0000000dff0b9212 */ /* 0x000fca00078e33ff */
[----:B------:R-:W-:-:S05]  /*0920*/  IMAD.SHL.U32 R0, R11, 0x40, RZ ;  /* 0x000000400b007824 */ /* 0x000fca00078e00ff */
[----:B------:R-:W-:Y:S01]  /*0930*/  LOP3.LUT R9, R0, R7, RZ, 0xfc, !PT ;  /* 0x0000000700097212 */ /* 0x000fe200078efcff */
[----:B------:R-:W-:Y:S02]  /*0940*/  IMAD R7, R2, R29, RZ ;  /* 0x0000001d02077224 */ /* 0x000fe400078e02ff */
[----:B------:R-:W-:Y:S01]  /*0950*/  IMAD.MOV.U32 R2, RZ, RZ, RZ ;  /* 0x000000ffff027224 */ /* 0x000fe200078e00ff */
[C---:B------:R-:W-:Y:S02]  /*0960*/  LOP3.LUT R19, R9.reuse, 0x3c, RZ, 0xfc, !PT ;  /* 0x0000003c09137812 */ /* 0x040fe400078efcff */
[----:B------:R-:W-:Y:S01]  /*0970*/  LOP3.LUT R17, R9, 0x4, RZ, 0xfc, !PT ;  /* 0x0000000409117812 */ /* 0x000fe200078efcff */
[----:B------:R-:W-:Y:S01]  /*0980*/  IMAD.HI.U32 R10, R3, R7, R2 ;  /* 0x00000007030a7227 */ /* 0x000fe200078e0002 */
[----:B------:R-:W-:Y:S01]  /*0990*/  IABS R12, R19 ;  /* 0x00000013000c7213 */ /* 0x000fe20000000000 */
[----:B------:R-:W1:Y:S01]  /*09a0*/  F2I.FTZ.U32.TRUNC.NTZ R3, R6 ;  /* 0x0000000600037305 */ /* 0x000e62000021f000 */
[----:B------:R-:W-:-:S02]  /*09b0*/  SHF.R.U32.HI R7, RZ, 0x5, R74 ;  /* 0x00000005ff077819 */ /* 0x000fc4000001164a */
[----:B------:R-:W-:Y:S01]  /*09c0*/  IABS R14, R9 ;  /* 0x00000009000e7213 */ /* 0x000fe20000000000 */
[----:B------:R-:W-:Y:S01]  /*09d0*/  IMAD.HI.U32 R2, R10, R12, RZ ;  /* 0x0000000c0a027227 */ /* 0x000fe200078e00ff */
[----:B------:R-:W-:Y:S02]  /*09e0*/  R2UR UR7, R7 ;  /* 0x00000000070772ca */ /* 0x000fe400000e0000 */
[----:B------:R-:W-:Y:S02]  /*09f0*/  IABS R7, R17 ;  /* 0x0000001100077213 */ /* 0x000fe40000000000 */
[----:B------:R-:W-:Y:S02]  /*0a00*/  IADD3 R2, PT, PT, -R2, RZ, RZ ;  /* 0x000000ff02027210 */ /* 0x000fe40007ffe1ff */
[----:B------:R-:W-:Y:S01]  /*0a10*/  ISETP.GE.AND P1, PT, R17, RZ, PT ;  /* 0x000000ff1100720c */ /* 0x000fe20003f26270 */
[----:B------:R-:W-:Y:S01]  /*0a20*/  IMAD.MOV.U32 R15, RZ, RZ, R7 ;  /* 0x000000ffff0f7224 */ /* 0x000fe200078e0007 */
[----:B------:R-:W-:Y:S01]  /*0a30*/  ISETP.GE.AND P3, PT, R19, RZ, PT ;  /* 0x000000ff1300720c */ /* 0x000fe20003f66270 */
[----:B------:R-:W-:Y:S01]  /*0a40*/  IMAD R12, R29, R2, R12 ;  /* 0x000000021d0c7224 */ /* 0x000fe200078e020c */
[C---:B------:R-:W-:Y:S01]  /*0a50*/  LOP3.LUT R31, R9.reuse, 0x1c, RZ, 0xfc, !PT ;  /* 0x0000001c091f7812 */ /* 0x040fe200078efcff */
[----:B------:R-:W-:Y:S01]  /*0a60*/  IMAD.MOV R2, RZ, RZ, -R11 ;  /* 0x000000ffff027224 */ /* 0x000fe200078e0a0b */
[----:B------:R-:W-:Y:S01]  /*0a70*/  LOP3.LUT R32, R9, 0x20, RZ, 0xfc, !PT ;  /* 0x0000002009207812 */ /* 0x000fe200078efcff */
[----:B-1----:R-:W-:Y:S01]  /*0a80*/  IMAD.MOV R8, RZ, RZ, -R3 ;  /* 0x000000ffff087224 */ /* 0x002fe200078e0a03 */
[----:B------:R-:W-:Y:S01]  /*0a90*/  ISETP.GT.U32.AND P0, PT, R29, R12, PT ;  /* 0x0000000c1d00720c */ /* 0x000fe20003f04070 */
[----:B------:R-:W-:Y:S01]  /*0aa0*/  IMAD.HI.U32 R7, R10, R14, RZ ;  /* 0x0000000e0a077227 */ /* 0x000fe200078e00ff */
[----:B------:R-:W-:-:S02]  /*0ab0*/  LOP3.LUT R33, R9, 0x24, RZ, 0xfc, !PT ;  /* 0x0000002409217812 */ /* 0x000fc400078efcff */
[----:B------:R-:W-:Y:S01]  /*0ac0*/  LOP3.LUT R34, R9, 0x28, RZ, 0xfc, !PT ;  /* 0x0000002809227812 */ /* 0x000fe200078efcff */
[----:B------:R-:W-:Y:S01]  /*0ad0*/  IMAD R6, R13, R2, R18 ;  /* 0x000000020d067224 */ /* 0x000fe200078e0212 */
[----:B------:R-:W-:Y:S01]  /*0ae0*/  IABS R21, R33 ;  /* 0x0000002100157213 */ /* 0x000fe20000000000 */
[----:B------:R-:W-:Y:S01]  /*0af0*/  IMAD R13, R8, R27, RZ ;  /* 0x0000001b080d7224 */ /* 0x000fe200078e02ff */
[----:B------:R-:W-:Y:S01]  /*0b00*/  IABS R22, R34 ;  /* 0x0000002200167213 */ /* 0x000fe20000000000 */
[----:B------:R-:W-:Y:S01]  /*0b10*/  IMAD.MOV.U32 R2, RZ, RZ, RZ ;  /* 0x000000ffff027224 */ /* 0x000fe200078e00ff */
[C---:B------:R-:W-:Y:S01]  /*0b20*/  LOP3.LUT R35, R9.reuse, 0x2c, RZ, 0xfc, !PT ;  /* 0x0000002c09237812 */ /* 0x040fe200078efcff */
[----:B------:R-:W-:Y:S01]  /*0b30*/  IMAD.HI.U32 R11, R10, R15, RZ ;  /* 0x0000000f0a0b7227 */ /* 0x000fe200078e00ff */
[C---:B------:R-:W-:Y:S02]  /*0b40*/  LOP3.LUT R36, R9.reuse, 0x30, RZ, 0xfc, !PT ;  /* 0x0000003009247812 */ /* 0x040fe400078efcff */
[----:B------:R-:W-:Y:S01]  /*0b50*/  LOP3.LUT R37, R9, 0x34, RZ, 0xfc, !PT ;  /* 0x0000003409257812 */ /* 0x000fe200078efcff */
[----:B------:R-:W-:Y:S01]  /*0b60*/  IMAD.MOV R7, RZ, RZ, -R7 ;  /* 0x000000ffff077224 */ /* 0x000fe200078e0a07 */
[----:B------:R-:W-:Y:S01]  /*0b70*/  IABS R23, R36 ;  /* 0x0000002400177213 */ /* 0x000fe20000000000 */
[----:B------:R-:W-:Y:S01]  /*0b80*/  IMAD.HI.U32 R8, R3, R13, R2 ;  /* 0x0000000d03087227 */ /* 0x000fe200078e0002 */
[----:B------:R-:W-:-:S02]  /*0b90*/  LOP3.LUT R13, R9, 0x10, RZ, 0xfc, !PT ;  /* 0x00000010090d7812 */ /* 0x000fc400078efcff */
[----:B------:R-:W-:Y:S01]  /*0ba0*/  IABS R26, R37 ;  /* 0x00000025001a7213 */ /* 0x000fe20000000000 */
[----:B------:R-:W-:Y:S01]  /*0bb0*/  IMAD.IADD R2, R16, 0x1, R6 ;  /* 0x0000000110027824 */ /* 0x000fe200078e0206 */
[----:B------:R-:W-:Y:S01]  /*0bc0*/  IABS R17, R13 ;  /* 0x0000000d00117213 */ /* 0x000fe20000000000 */
[----:B------:R-:W-:Y:S01]  /*0bd0*/  IMAD.MOV R6, RZ, RZ, -R11 ;  /* 0x000000ffff067224 */ /* 0x000fe200078e0a0b */
[----:B------:R-:W-:Y:S01]  /*0be0*/  LOP3.LUT R11, R9, 0xc, RZ, 0xfc, !PT ;  /* 0x0000000c090b7812 */ /* 0x000fe200078efcff */
[----:B------:R-:W-:Y:S01]  /*0bf0*/  IMAD R3, R29, R7, R14 ;  /* 0x000000071d037224 */ /* 0x000fe200078e020e */
[----:B------:R-:W-:Y:S01]  /*0c00*/  LOP3.LUT R7, R9, 0x8, RZ, 0xfc, !PT ;  /* 0x0000000809077812 */ /* 0x000fe200078efcff */
[C---:B------:R-:W-:Y:S01]  /*0c10*/  IMAD R6, R29.reuse, R6, R15 ;  /* 0x000000061d067224 */ /* 0x040fe200078e020f */
[----:B------:R-:W-:Y:S01]  /*0c20*/  IABS R15, R11 ;  /* 0x0000000b000f7213 */ /* 0x000fe20000000000 */
[----:B------:R-:W-:Y:S01]  /*0c30*/  @!P0 IMAD.IADD R12, R12, 0x1, -R29 ;  /* 0x000000010c0c8824 */ /* 0x000fe200078e0a1d */
[----:B------:R-:W-:-:S02]  /*0c40*/  ISETP.GT.U32.AND P5, PT, R29, R3, PT ;  /* 0x000000031d00720c */ /* 0x000fc40003fa4070 */
[C---:B------:R-:W-:Y:S02]  /*0c50*/  ISETP.GT.U32.AND P6, PT, R29.reuse, R6, PT ;  /* 0x000000061d00720c */ /* 0x040fe40003fc4070 */
[----:B------:R-:W-:Y:S02]  /*0c60*/  ISETP.GT.U32.AND P0, PT, R29, R12, PT ;  /* 0x0000000c1d00720c */ /* 0x000fe40003f04070 */
[----:B------:R-:W-:Y:S02]  /*0c70*/  IABS R14, R7 ;  /* 0x00000007000e7213 */ /* 0x000fe40000000000 */
[----:B------:R-:W-:Y:S02]  /*0c80*/  ISETP.GE.AND P2, PT, R7, RZ, PT ;  /* 0x000000ff0700720c */ /* 0x000fe40003f46270 */
[----:B------:R-:W-:Y:S01]  /*0c90*/  LOP3.LUT R16, R9, 0x14, RZ, 0xfc, !PT ;  /* 0x0000001409107812 */ /* 0x000fe200078efcff */
[----:B------:R-:W-:Y:S01]  /*0ca0*/  IMAD.HI.U32 R7, R10, R14, RZ ;  /* 0x0000000e0a077227 */ /* 0x000fe200078e00ff */
[----:B------:R-:W-:-:S02]  /*0cb0*/  ISETP.GE.AND P4, PT, R11, RZ, PT ;  /* 0x000000ff0b00720c */ /* 0x000fc40003f86270 */
[----:B------:R-:W-:Y:S01]  /*0cc0*/  IABS R19, R16 ;  /* 0x0000001000137213 */ /* 0x000fe20000000000 */
[--C-:B------:R-:W-:Y:S01]  /*0cd0*/  @!P5 IMAD.IADD R3, R3, 0x1, -R29.reuse ;  /* 0x000000010303d824 */ /* 0x100fe200078e0a1d */
[----:B------:R-:W-:Y:S01]  /*0ce0*/  LOP3.LUT R30, R9, 0x38, RZ, 0xfc, !PT ;  /* 0x00000038091e7812 */ /* 0x000fe200078efcff */
[--C-:B------:R-:W-:Y:S02]  /*0cf0*/  @!P6 IMAD.IADD R6, R6, 0x1, -R29.reuse ;  /* 0x000000010606e824 */ /* 0x100fe400078e0a1d */
[----:B------:R-:W-:Y:S01]  /*0d00*/  @!P0 IMAD.IADD R12, R12, 0x1, -R29 ;  /* 0x000000010c0c8824 */ /* 0x000fe200078e0a1d */
[C---:B------:R-:W-:Y:S01]  /*0d10*/  ISETP.GT.U32.AND P5, PT, R29.reuse, R3, PT ;  /* 0x000000031d00720c */ /* 0x040fe20003fa4070 */
[----:B------:R-:W-:Y:S01]  /*0d20*/  IMAD.MOV R7, RZ, RZ, -R7 ;  /* 0x000000ffff077224 */ /* 0x000fe200078e0a07 */
[----:B------:R-:W-:Y:S01]  /*0d30*/  ISETP.GT.U32.AND P6, PT, R29, R6, PT ;  /* 0x000000061d00720c */ /* 0x000fe20003fc4070 */
[----:B------:R-:W-:Y:S01]  /*0d40*/  IMAD.MOV.U32 R25, RZ, RZ, R12 ;  /* 0x000000ffff197224 */ /* 0x000fe200078e000c */
[----:B------:R-:W-:Y:S01]  /*0d50*/  ISETP.GE.AND P0, PT, R13, RZ, PT ;  /* 0x000000ff0d00720c */ /* 0x000fe20003f06270 */
[----:B------:R-:W-:-:S03]  /*0d60*/  IMAD.HI.U32 R12, R10, R17, RZ ;  /* 0x000000110a0c7227 */ /* 0x000fc600078e00ff */
[----:B------:R-:W-:Y:S01]  /*0d70*/  @!P3 IADD3 R25, PT, PT, -R25, RZ, RZ ;  /* 0x000000ff1919b210 */ /* 0x000fe20007ffe1ff */
[----:B------:R-:W-:Y:S01]  /*0d80*/  IMAD.MOV R18, RZ, RZ, -R12 ;  /* 0x000000ffff127224 */ /* 0x000fe200078e0a0c */
[----:B------:R-:W-:Y:S01]  /*0d90*/  ISETP.GE.AND P3, PT, R16, RZ, PT ;  /* 0x000000ff1000720c */ /* 0x000fe20003f66270 */
[----:B------:R-:W-:Y:S01]  /*0da0*/  IMAD R12, R29, R7, R14 ;  /* 0x000000071d0c7224 */ /* 0x000fe200078e020e */
[----:B------:R-:W-:Y:S01]  /*0db0*/  LOP3.LUT R7, R9, 0x18, RZ, 0xfc, !PT ;  /* 0x0000001809077812 */ /* 0x000fe200078efcff */
[----:B------:R-:W-:Y:S01]  /*0dc0*/  @!P5 IMAD.IADD R3, R3, 0x1, -R29 ;  /* 0x000000010303d824 */ /* 0x000fe200078e0a1d */
[----:B------:R-:W-:Y:S01]  /*0dd0*/  ISETP.GE.AND P5, PT, R9, RZ, PT ;  /* 0x000000ff0900720c */ /* 0x000fe20003fa6270 */
[----:B------:R-:W-:-:S04]  /*0de0*/  IMAD.HI.U32 R11, R10, R15, RZ ;  /* 0x0000000f0a0b7227 */ /* 0x000fc800078e00ff */
[----:B------:R-:W-:Y:S01]  /*0df0*/  @!P6 IMAD.IADD R6, R6, 0x1, -R29 ;  /* 0x000000010606e824 */ /* 0x000fe200078e0a1d */
[C---:B------:R-:W-:Y:S01]  /*0e00*/  ISETP.GT.U32.AND P6, PT, R29.reuse, R12, PT ;  /* 0x0000000c1d00720c */ /* 0x040fe20003fc4070 */
[----:B------:R-:W-:Y:S02]  /*0e10*/  IMAD.MOV R16, RZ, RZ, -R11 ;  /* 0x000000ffff107224 */ /* 0x000fe400078e0a0b */
[----:B------:R-:W-:Y:S02]  /*0e20*/  IMAD.MOV.U32 R11, RZ, RZ, R3 ;  /* 0x000000ffff0b7224 */ /* 0x000fe400078e0003 */
[C---:B------:R-:W-:Y:S02]  /*0e30*/  IMAD R14, R29.reuse, R16, R15 ;  /* 0x000000101d0e7224 */ /* 0x040fe400078e020f */
[----:B------:R-:W-:Y:S02]  /*0e40*/  @!P5 IMAD.MOV R11, RZ, RZ, -R11 ;  /* 0x000000ffff0bd224 */ /* 0x000fe400078e0a0b */
[C---:B------:R-:W-:Y:S01]  /*0e50*/  IMAD R15, R29.reuse, R18, R17 ;  /* 0x000000121d0f7224 */ /* 0x040fe200078e0211 */
[----:B------:R-:W-:Y:S01]  /*0e60*/  ISETP.GT.U32.AND P5, PT, R29, R14, PT ;  /* 0x0000000e1d00720c */ /* 0x000fe20003fa4070 */
[----:B------:R-:W-:Y:S01]  /*0e70*/  IMAD.HI.U32 R13, R10, R19, RZ ;  /* 0x000000130a0d7227 */ /* 0x000fe200078e00ff */
[----:B------:R-:W-:-:S03]  /*0e80*/  IABS R17, R7 ;  /* 0x0000000700117213 */ /* 0x000fc60000000000 */
[----:B------:R-:W-:Y:S02]  /*0e90*/  @!P6 IMAD.IADD R12, R12, 0x1, -R29 ;  /* 0x000000010c0ce824 */ /* 0x000fe400078e0a1d */
[----:B------:R-:W-:-:S03]  /*0ea0*/  IMAD.HI.U32 R3, R10, R17, RZ ;  /* 0x000000110a037227 */ /* 0x000fc600078e00ff */
[----:B------:R-:W-:Y:S01]  /*0eb0*/  ISETP.GT.U32.AND P6, PT, R29, R12, PT ;  /* 0x0000000c1d00720c */ /* 0x000fe20003fc4070 */
[----:B------:R-:W-:Y:S01]  /*0ec0*/  IMAD.MOV R20, RZ, RZ, -R13 ;  /* 0x000000ffff147224 */ /* 0x000fe200078e0a0d */
[----:B------:R-:W-:Y:S01]  /*0ed0*/  IADD3 R18, PT, PT, -R3, RZ, RZ ;  /* 0x000000ff03127210 */ /* 0x000fe20007ffe1ff */
[----:B------:R-:W-:Y:S02]  /*0ee0*/  @!P5 IMAD.IADD R14, R14, 0x1, -R29 ;  /* 0x000000010e0ed824 */ /* 0x000fe400078e0a1d */
[C---:B------:R-:W-:Y:S01]  /*0ef0*/  IMAD R16, R29.reuse, R20, R19 ;  /* 0x000000141d107224 */ /* 0x040fe200078e0213 */
[----:B------:R-:W-:Y:S01]  /*0f00*/  IABS R19, R31 ;  /* 0x0000001f00137213 */ /* 0x000fe20000000000 */
[C---:B------:R-:W-:Y:S01]  /*0f10*/  IMAD R17, R29.reuse, R18, R17 ;  /* 0x000000121d117224 */ /* 0x040fe200078e0211 */
[----:B------:R-:W-:Y:S01]  /*0f20*/  ISETP.GT.U32.AND P5, PT, R29, R14, PT ;  /* 0x0000000e1d00720c */ /* 0x000fe20003fa4070 */
[----:B------:R-:W-:Y:S01]  /*0f30*/  IMAD.MOV.U32 R13, RZ, RZ, R6 ;  /* 0x000000ffff0d7224 */ /* 0x000fe200078e0006 */
[----:B------:R-:W-:Y:S01]  /*0f40*/  IABS R20, R32 ;  /* 0x0000002000147213 */ /* 0x000fe20000000000 */
[----:B------:R-:W-:-:S04]  /*0f50*/  IMAD.HI.U32 R6, R10, R19, RZ ;  /* 0x000000130a067227 */ /* 0x000fc800078e00ff */
[----:B------:R-:W-:Y:S01]  /*0f60*/  @!P6 IMAD.IADD R12, R12, 0x1, -R29 ;  /* 0x000000010c0ce824 */ /* 0x000fe200078e0a1d */
[----:B------:R-:W-:Y:S01]  /*0f70*/  ISETP.GT.U32.AND P6, PT, R29, R15, PT ;  /* 0x0000000f1d00720c */ /* 0x000fe20003fc4070 */
[----:B------:R-:W-:Y:S01]  /*0f80*/  @!P1 IMAD.MOV R13, RZ, RZ, -R13 ;  /* 0x000000ffff0d9224 */ /* 0x000fe200078e0a0d */
[----:B------:R-:W-:Y:S01]  /*0f90*/  ISETP.GE.AND P1, PT, R7, RZ, PT ;  /* 0x000000ff0700720c */ /* 0x000fe20003f26270 */
[----:B------:R-:W-:Y:S02]  /*0fa0*/  @!P2 IMAD.MOV R12, RZ, RZ, -R12 ;  /* 0x000000ffff0ca224 */ /* 0x000fe400078e0a0c */
[----:B------:R-:W-:Y:S01]  /*0fb0*/  @!P5 IMAD.IADD R14, R14, 0x1, -R29 ;  /* 0x000000010e0ed824 */ /* 0x000fe200078e0a1d */
[----:B------:R-:W-:Y:S01]  /*0fc0*/  ISETP.GT.U32.AND P5, PT, R29, R16, PT ;  /* 0x000000101d00720c */ /* 0x000fe20003fa4070 */
[----:B------:R-:W-:-:S04]  /*0fd0*/  IMAD.HI.U32 R7, R10, R20, RZ ;  /* 0x000000140a077227 */ /* 0x000fc800078e00ff */
[----:B------:R-:W-:Y:S02]  /*0fe0*/  IMAD.MOV R6, RZ, RZ, -R6 ;  /* 0x000000ffff067224 */ /* 0x000fe400078e0a06 */
[----:B------:R-:W-:Y:S01]  /*0ff0*/  @!P6 IMAD.IADD R15, R15, 0x1, -R29 ;  /* 0x000000010f0fe824 */ /* 0x000fe200078e0a1d */
[----:B------:R-:W-:Y:S01]  /*1000*/  ISETP.GT.U32.AND P6, PT, R29, R17, PT ;  /* 0x000000111d00720c */ /* 0x000fe20003fc4070 */
[----:B------:R-:W-:Y:S02]  /*1010*/  IMAD.MOV R7, RZ, RZ, -R7 ;  /* 0x000000ffff077224 */ /* 0x000fe400078e0a07 */
[----:B------:R-:W-:-:S04]  /*1020*/  IMAD.HI.U32 R3, R10, R21, RZ ;  /* 0x000000150a037227 */ /* 0x000fc800078e00ff */
[----:B------:R-:W-:Y:S01]  /*1030*/  @!P5 IMAD.IADD R16, R16, 0x1, -R29 ;  /* 0x000000011010d824 */ /* 0x000fe200078e0a1d */
[C---:B------:R-:W-:Y:S01]  /*1040*/  ISETP.GT.U32.AND P5, PT, R29.reuse, R15, PT ;  /* 0x0000000f1d00720c */ /* 0x040fe20003fa4070 */
[C---:B------:R-:W-:Y:S02]  /*1050*/  IMAD R18, R29.reuse, R6, R19 ;  /* 0x000000061d127224 */ /* 0x040fe400078e0213 */
[C---:B------:R-:W-:Y:S01]  /*1060*/  IMAD R19, R29.reuse, R7, R20 ;  /* 0x000000071d137224 */ /* 0x040fe200078e0214 */
[----:B------:R-:W-:Y:S01]  /*1070*/  ISETP.GT.U32.AND P2, PT, R29, R16, PT ;  /* 0x000000101d00720c */ /* 0x000fe20003f44070 */
[----:B------:R-:W-:Y:S01]  /*1080*/  @!P6 IMAD.IADD R17, R17, 0x1, -R29 ;  /* 0x000000011111e824 */ /* 0x000fe200078e0a1d */
[----:B------:R-:W-:Y:S01]  /*1090*/  LOP3.LUT R7, R74, 0x7f, RZ, 0xc0, !PT ;  /* 0x0000007f4a077812 */ /* 0x000fe200078ec0ff */
[----:B------:R-:W-:Y:S01]  /*10a0*/  IMAD.MOV R20, RZ, RZ, -R3 ;  /* 0x000000ffff147224 */ /* 0x000fe200078e0a03 */
[----:B------:R-:W-:Y:S01]  /*10b0*/  IABS R3, R35 ;  /* 0x0000002300037213 */ /* 0x000fe20000000000 */
[----:B------:R-:W-:Y:S01]  /*10c0*/  IMAD.HI.U32 R6, R10, R22, RZ ;  /* 0x000000160a067227 */ /* 0x000fe200078e00ff */
[----:B------:R-:W-:-:S03]  /*10d0*/  ISETP.GT.U32.AND P6, PT, R29, R17, PT ;  /* 0x000000111d00720c */ /* 0x000fc60003fc4070 */
[----:B------:R-:W-:Y:S01]  /*10e0*/  IMAD R20, R29, R20, R21 ;  /* 0x000000141d147224 */ /* 0x000fe200078e0215 */
[----:B------:R-:W-:Y:S01]  /*10f0*/  @!P5 IADD3 R15, PT, PT, R15, -R29, RZ ;  /* 0x8000001d0f0fd210 */ /* 0x000fe20007ffe0ff */
[----:B------:R-:W-:Y:S01]  /*1100*/  IMAD.MOV R6, RZ, RZ, -R6 ;  /* 0x000000ffff067224 */ /* 0x000fe200078e0a06 */
[C---:B------:R-:W-:Y:S01]  /*1110*/  ISETP.GT.U32.AND P5, PT, R29.reuse, R18, PT ;  /* 0x000000121d00720c */ /* 0x040fe20003fa4070 */
[----:B------:R-:W-:Y:S01]  /*1120*/  @!P2 IMAD.IADD R16, R16, 0x1, -R29 ;  /* 0x000000011010a824 */ /* 0x000fe200078e0a1d */
[C---:B------:R-:W-:Y:S01]  /*1130*/  ISETP.GT.U32.AND P2, PT, R29.reuse, R19, PT ;  /* 0x000000131d00720c */ /* 0x040fe20003f44070 */
[----:B------:R-:W-:Y:S02]  /*1140*/  IMAD R21, R29, R6, R22 ;  /* 0x000000061d157224 */ /* 0x000fe400078e0216 */
[----:B------:R-:W-:Y:S02]  /*1150*/  IMAD.MOV.U32 R22, RZ, RZ, R3 ;  /* 0x000000ffff167224 */ /* 0x000fe400078e0003 */
[----:B------:R-:W-:Y:S01]  /*1160*/  @!P6 IMAD.IADD R17, R17, 0x1, -R29 ;  /* 0x000000011111e824 */ /* 0x000fe200078e0a1d */
[----:B------:R-:W-:Y:S01]  /*1170*/  ISETP.GT.U32.AND P6, PT, R29, R20, PT ;  /* 0x000000141d00720c */ /* 0x000fe20003fc4070 */
[----:B------:R-:W-:-:S03]  /*1180*/  IMAD.HI.U32 R3, R10, R22, RZ ;  /* 0x000000160a037227 */ /* 0x000fc600078e00ff */
[----:B------:R-:W-:Y:S01]  /*1190*/  @!P1 IADD3 R17, PT, PT, -R17, RZ, RZ ;  /* 0x000000ff11119210 */ /* 0x000fe20007ffe1ff */
[----:B------:R-:W-:Y:S02]  /*11a0*/  IMAD.MOV R3, RZ, RZ, -R3 ;  /* 0x000000ffff037224 */ /* 0x000fe400078e0a03 */
[--C-:B------:R-:W-:Y:S01]  /*11b0*/  @!P5 IMAD.IADD R18, R18, 0x1, -R29.reuse ;  /* 0x000000011212d824 */ /* 0x100fe200078e0a1d */
[----:B------:R-:W-:Y:S01]  /*11c0*/  ISETP.GT.U32.AND P5, PT, R29, R21, PT ;  /* 0x000000151d00720c */ /* 0x000fe20003fa4070 */
[--C-:B------:R-:W-:Y:S02]  /*11d0*/  @!P2 IMAD.IADD R19, R19, 0x1, -R29.reuse ;  /* 0x000000011313a824 */ /* 0x100fe400078e0a1d */
[C---:B------:R-:W-:Y:S01]  /*11e0*/  IMAD R22, R29.reuse, R3, R22 ;  /* 0x000000031d167224 */ /* 0x040fe200078e0216 */
[C---:B------:R-:W-:Y:S01]  /*11f0*/  ISETP.GT.U32.AND P2, PT, R29.reuse, R18, PT ;  /* 0x000000121d00720c */ /* 0x040fe20003f44070 */
[----:B------:R-:W-:Y:S01]  /*1200*/  @!P6 IMAD.IADD R20, R20, 0x1, -R29 ;  /* 0x000000011414e824 */ /* 0x000fe200078e0a1d */
[----:B------:R-:W-:Y:S01]  /*1210*/  ISETP.GT.U32.AND P6, PT, R29, R19, PT ;  /* 0x000000131d00720c */ /* 0x000fe20003fc4070 */
[----:B------:R-:W-:-:S04]  /*1220*/  IMAD.HI.U32 R3, R10, R23, RZ ;  /* 0x000000170a037227 */ /* 0x000fc800078e00ff */
[----:B------:R-:W-:-:S04]  /*1230*/  IMAD.HI.U32 R6, R10, R26, RZ ;  /* 0x0000001a0a067227 */ /* 0x000fc800078e00ff */
[----:B------:R-:W-:Y:S01]  /*1240*/  IMAD.MOV R24, RZ, RZ, -R3 ;  /* 0x000000ffff187224 */ /* 0x000fe200078e0a03 */
[----:B------:R-:W-:Y:S01]  /*1250*/  IABS R3, R30 ;  /* 0x0000001e00037213 */ /* 0x000fe20000000000 */
[----:B------:R-:W-:Y:S01]  /*1260*/  IMAD R2, R2, 0x100, R7 ;  /* 0x0000010002027824 */ /* 0x000fe200078e0207 */
[----:B------:R-:W-:Y:S01]  /*1270*/  @!P2 IADD3 R18, PT, PT, R18, -R29, RZ ;  /* 0x8000001d1212a210 */ /* 0x000fe20007ffe0ff */
[----:B------:R-:W-:Y:S01]  /*1280*/  IMAD.MOV R6, RZ, RZ, -R6 ;  /* 0x000000ffff067224 */ /* 0x000fe200078e0a06 */
[C---:B------:R-:W-:Y:S01]  /*1290*/  ISETP.GT.U32.AND P2, PT, R29.reuse, R22, PT ;  /* 0x000000161d00720c */ /* 0x040fe20003f44070 */
[C---:B------:R-:W-:Y:S02]  /*12a0*/  IMAD R9, R29.reuse, R24, R23 ;  /* 0x000000181d097224 */ /* 0x040fe400078e0217 */
[----:B------:R-:W-:Y:S01]  /*12b0*/  IMAD R23, R29, R6, R26 ;  /* 0x000000061d177224 */ /* 0x000fe200078e021a */
[----:B------:R-:W-:Y:S01]  /*12c0*/  IABS R26, R2 ;  /* 0x00000002001a7213 */ /* 0x000fe20000000000 */
[----:B------:R-:W-:-:S02]  /*12d0*/  @!P5 IMAD.IADD R21, R21, 0x1, -R29 ;  /* 0x000000011515d824 */ /* 0x000fc400078e0a1d */
[----:B------:R-:W-:Y:S02]  /*12e0*/  IMAD.MOV.U32 R24, RZ, RZ, R3 ;  /* 0x000000ffff187224 */ /* 0x000fe400078e0003 */
[----:B------:R-:W-:Y:S01]  /*12f0*/  @!P4 IMAD.MOV R14, RZ, RZ, -R14 ;  /* 0x000000ffff0ec224 */ /* 0x000fe200078e0a0e */
[----:B------:R-:W-:Y:S01]  /*1300*/  ISETP.GT.U32.AND P4, PT, R29, R20, PT ;  /* 0x000000141d00720c */ /* 0x000fe20003f84070 */
[----:B------:R-:W-:Y:S01]  /*1310*/  @!P6 IMAD.IADD R19, R19, 0x1, -R29 ;  /* 0x000000011313e824 */ /* 0x000fe200078e0a1d */
[C---:B------:R-:W-:Y:S01]  /*1320*/  ISETP.GT.U32.AND P5, PT, R29.reuse, R21, PT ;  /* 0x000000151d00720c */ /* 0x040fe20003fa4070 */
[----:B------:R-:W-:Y:S01]  /*1330*/  IMAD.HI.U32 R10, R10, R24, RZ ;  /* 0x000000180a0a7227 */ /* 0x000fe200078e00ff */
[----:B------:R-:W-:-:S03]  /*1340*/  ISETP.GT.U32.AND P6, PT, R29, R9, PT ;  /* 0x000000091d00720c */ /* 0x000fc60003fc4070 */
[----:B------:R-:W-:-:S04]  /*1350*/  IMAD.HI.U32 R6, R8, R26, RZ ;  /* 0x0000001a08067227 */ /* 0x000fc800078e00ff */
[----:B------:R-:W-:Y:S02]  /*1360*/  VIADD R3, R2, 0x80 ;  /* 0x0000008002037836 */ /* 0x000fe40000000000 */
[----:B------:R-:W-:Y:S02]  /*1370*/  IMAD.MOV R10, RZ, RZ, -R10 ;  /* 0x000000ffff0a7224 */ /* 0x000fe400078e0a0a */
[----:B------:R-:W-:Y:S01]  /*1380*/  IMAD.MOV R6, RZ, RZ, -R6 ;  /* 0x000000ffff067224 */ /* 0x000fe200078e0a06 */
[----:B------:R-:W-:Y:S01]  /*1390*/  IABS R28, R3 ;  /* 0x00000003001c7213 */ /* 0x000fe20000000000 */
[----:B------:R-:W-:Y:S01]  /*13a0*/  IMAD R24, R29, R10, R24 ;  /* 0x0000000a1d187224 */ /* 0x000fe200078e0218 */
[----:B------:R-:W-:Y:S01]  /*13b0*/  LOP3.LUT R10, RZ, R5, RZ, 0x33, !PT ;  /* 0x00000005ff0a7212 */ /* 0x000fe200078e33ff */
[----:B------:R-:W-:Y:S01]  /*13c0*/  IMAD R6, R27, R6, R26 ;  /* 0x000000061b067224 */ /* 0x000fe200078e021a */
[----:B------:R-:W-:Y:S01]  /*13d0*/  IADD3 R26, PT, PT, R142, -0x2, RZ ;  /* 0xfffffffe8e1a7810 */ /* 0x000fe20007ffe0ff */
[--C-:B------:R-:W-:Y:S01]  /*13e0*/  @!P4 IMAD.IADD R20, R20, 0x1, -R29.reuse ;  /* 0x000000011414c824 */ /* 0x100fe200078e0a1d */
[----:B------:R-:W-:Y:S01]  /*13f0*/  ISETP.GT.U32.AND P4, PT, R29, R23, PT ;  /* 0x000000171d00720c */ /* 0x000fe20003f84070 */
[--C-:B------:R-:W-:Y:S01]  /*1400*/  @!P5 IMAD.IADD R21, R21, 0x1, -R29.reuse ;  /* 0x000000011515d824 */ /* 0x100fe200078e0a1d */
[----:B------:R-:W-:Y:S01]  /*1410*/  ISETP.GT.U32.AND P5, PT, R29, R24, PT ;  /* 0x000000181d00720c */ /* 0x000fe20003fa4070 */
[----:B------:R-:W-:Y:S01]  /*1420*/  @!P6 IMAD.IADD R9, R9, 0x1, -R29 ;  /* 0x000000010909e824 */ /* 0x000fe200078e0a1d */
[----:B------:R-:W-:Y:S01]  /*1430*/  ISETP.GT.U32.AND P6, PT, R27, R6, PT ;  /* 0x000000061b00720c */ /* 0x000fe20003fc4070 */
[----:B------:R-:W-:-:S03]  /*1440*/  IMAD.HI.U32 R8, R8, R28, RZ ;  /* 0x0000001c08087227 */ /* 0x000fc600078e00ff */
[----:B------:R-:W-:Y:S01]  /*1450*/  ISETP.GT.U32.AND P1, PT, R29, R9, PT ;  /* 0x000000091d00720c */ /* 0x000fe20003f24070 */
[--C-:B------:R-:W-:Y:S01]  /*1460*/  @!P2 IMAD.IADD R22, R22, 0x1, -R29.reuse ;  /* 0x000000011616a824 */ /* 0x100fe200078e0a1d */
[----:B------:R-:W-:Y:S01]  /*1470*/  ISETP.GE.AND P2, PT, R31, RZ, PT ;  /* 0x000000ff1f00720c */ /* 0x000fe20003f46270 */
[----:B------:R-:W-:Y:S02]  /*1480*/  IMAD.MOV R8, RZ, RZ, -R8 ;  /* 0x000000ffff087224 */ /* 0x000fe400078e0a08 */
[--C-:B------:R-:W-:Y:S02]  /*1490*/  @!P4 IMAD.IADD R23, R23, 0x1, -R29.reuse ;  /* 0x000000011717c824 */ /* 0x100fe400078e0a1d */
[----:B------:R-:W-:Y:S02]  /*14a0*/  IMAD R8, R27, R8, R28 ;  /* 0x000000081b087224 */ /* 0x000fe400078e021c */
[----:B------:R-:W-:Y:S01]  /*14b0*/  @!P5 IMAD.IADD R24, R24, 0x1, -R29 ;  /* 0x000000011818d824 */ /* 0x000fe200078e0a1d */
[----:B------:R-:W-:Y:S01]  /*14c0*/  ISETP.GT.U32.AND P5, PT, R29, R23, PT ;  /* 0x000000171d00720c */ /* 0x000fe20003fa4070 */
[----:B------:R-:W-:Y:S01]  /*14d0*/  @!P6 IMAD.IADD R6, R6, 0x1, -R27 ;  /* 0x000000010606e824 */ /* 0x000fe200078e0a1b */
[----:B------:R-:W-:Y:S01]  /*14e0*/  ISETP.GT.U32.AND P4, PT, R27, R8, PT ;  /* 0x000000081b00720c */ /* 0x000fe20003f84070 */
[----:B------:R-:W-:Y:S01]  /*14f0*/  @!P0 IMAD.MOV R15, RZ, RZ, -R15 ;  /* 0x000000ffff0f8224 */ /* 0x000fe200078e0a0f */
[----:B------:R-:W-:Y:S01]  /*1500*/  ISETP.GE.AND P0, PT, R32, RZ, PT ;  /* 0x000000ff2000720c */ /* 0x000fe20003f06270 */
[----:B------:R-:W-:Y:S01]  /*1510*/  @!P3 IMAD.MOV R16, RZ, RZ, -R16 ;  /* 0x000000ffff10b224 */ /* 0x000fe200078e0a10 */
[C---:B------:R-:W-:Y:S01]  /*1520*/  ISETP.GT.U32.AND P3, PT, R29.reuse, R22, PT ;  /* 0x000000161d00720c */ /* 0x040fe20003f64070 */
[----:B------:R-:W-:Y:S01]  /*1530*/  @!P2 IMAD.MOV R18, RZ, RZ, -R18 ;  /* 0x000000ffff12a224 */ /* 0x000fe200078e0a12 */
[----:B------:R-:W-:Y:S01]  /*1540*/  ISETP.GT.U32.AND P6, PT, R29, R24, PT ;  /* 0x000000181d00720c */ /* 0x000fe20003fc4070 */
[----:B------:R-:W-:Y:S01]  /*1550*/  @!P1 IMAD.IADD R9, R9, 0x1, -R29 ;  /* 0x0000000109099824 */ /* 0x000fe200078e0a1d */
[----:B------:R-:W-:-:S02]  /*1560*/  ISETP.GT.U32.AND P2, PT, R27, R6, PT ;  /* 0x000000061b00720c */ /* 0x000fc40003f44070 */
[----:B------:R-:W-:Y:S01]  /*1570*/  ISETP.GE.AND P1, PT, R35, RZ, PT ;  /* 0x000000ff2300720c */ /* 0x000fe20003f26270 */
[----:B------:R-:W-:Y:S01]  /*1580*/  @!P5 IMAD.IADD R23, R23, 0x1, -R29 ;  /* 0x000000011717d824 */ /* 0x000fe200078e0a1d */
[----:B------:R-:W-:Y:S01]  /*1590*/  ISETP.GE.AND P5, PT, R36, RZ, PT ;  /* 0x000000ff2400720c */ /* 0x000fe20003fa6270 */
[----:B------:R-:W-:Y:S01]  /*15a0*/  @!P4 IMAD.IADD R8, R8, 0x1, -R27 ;  /* 0x000000010808c824 */ /* 0x000fe200078e0a1b */
[----:B------:R-:W-:Y:S01]  /*15b0*/  ISETP.GE.AND P4, PT, R33, RZ, PT ;  /* 0x000000ff2100720c */ /* 0x000fe20003f86270 */
[----:B------:R-:W-:Y:S02]  /*15c0*/  @!P0 IMAD.MOV R19, RZ, RZ, -R19 ;  /* 0x000000ffff138224 */ /* 0x000fe400078e0a13 */
[--C-:B------:R-:W-:Y:S01]  /*15d0*/  @!P3 IMAD.IADD R22, R22, 0x1, -R29.reuse ;  /* 0x000000011616b824 */ /* 0x100fe200078e0a1d */
[----:B------:R-:W-:Y:S01]  /*15e0*/  ISETP.GT.U32.AND P0, PT, R27, R8, PT ;  /* 0x000000081b00720c */ /* 0x000fe20003f04070 */
[----:B------:R-:W-:Y:S01]  /*15f0*/  @!P6 IMAD.IADD R24, R24, 0x1, -R29 ;  /* 0x000000011818e824 */ /* 0x000fe200078e0a1d */
[----:B------:R-:W-:Y:S01]  /*1600*/  ISETP.GE.AND P3, PT, R34, RZ, PT ;  /* 0x000000ff2200720c */ /* 0x000fe20003f66270 */
[----:B------:R-:W-:Y:S01]  /*1610*/  @!P2 IMAD.IADD R6, R6, 0x1, -R27 ;  /* 0x000000010606a824 */ /* 0x000fe200078e0a1b */
[----:B------:R-:W-:Y:S01]  /*1620*/  ISETP.GE.AND P6, PT, R37, RZ, PT ;  /* 0x000000ff2500720c */ /* 0x000fe20003fc6270 */
[----:B------:R-:W-:Y:S01]  /*1630*/  @!P1 IMAD.MOV R22, RZ, RZ, -R22 ;  /* 0x000000ffff169224 */ /* 0x000fe200078e0a16 */
[----:B------:R-:W-:Y:S01]  /*1640*/  ISETP.GE.AND P2, PT, R30, RZ, PT ;  /* 0x000000ff1e00720c */ /* 0x000fe20003f46270 */
[----:B------:R-:W-:Y:S01]  /*1650*/  @!P5 IMAD.MOV R9, RZ, RZ, -R9 ;  /* 0x000000ffff09d224 */ /* 0x000fe200078e0a09 */
[----:B------:R-:W-:Y:S01]  /*1660*/  ISETP.GE.AND P5, PT, R2, RZ, PT ;  /* 0x000000ff0200720c */ /* 0x000fe20003fa6270 */
[----:B------:R-:W-:Y:S01]  /*1670*/  @!P4 IMAD.MOV R20, RZ, RZ, -R20 ;  /* 0x000000ffff14c224 */ /* 0x000fe200078e0a14 */
[----:B------:R-:W-:-:S03]  /*1680*/  ISETP.GE.U32.AND P1, PT, R26, 0x7fffffdf, PT ;  /* 0x7fffffdf1a00780c */ /* 0x000fc60003f26070 */
[----:B------:R-:W-:Y:S01]  /*1690*/  @!P0 IMAD.IADD R8, R8, 0x1, -R27 ;  /* 0x0000000108088824 */ /* 0x000fe200078e0a1b */
[----:B------:R-:W-:Y:S01]  /*16a0*/  ISETP.NE.AND P0, PT, R5, RZ, PT ;  /* 0x000000ff0500720c */ /* 0x000fe20003f05270 */
[----:B------:R-:W-:Y:S01]  /*16b0*/  @!P3 IMAD.MOV R21, RZ, RZ, -R21 ;  /* 0x000000ffff15b224 */ /* 0x000fe200078e0a15 */
[----:B------:R-:W-:Y:S01]  /*16c0*/  ISETP.GE.AND P3, PT, R3, RZ, PT ;  /* 0x000000ff0300720c */ /* 0x000fe20003f66270 */
[----:B------:R-:W-:Y:S01]  /*16d0*/  @!P6 IMAD.MOV R23, RZ, RZ, -R23 ;  /* 0x000000ffff17e224 */ /* 0x000fe200078e0a17 */
[C---:B------:R-:W-:Y:S01]  /*16e0*/  SEL R11, R10.reuse, R11, !P0 ;  /* 0x0000000b0a0b7207 */ /* 0x040fe20004000000 */
[----:B------:R-:W-:Y:S01]  /*16f0*/  @!P2 IMAD.MOV R24, RZ, RZ, -R24 ;  /* 0x000000ffff18a224 */ /* 0x000fe200078e0a18 */
[----:B------:R-:W-:Y:S01]  /*1700*/  SEL R13, R10, R13, !P0 ;  /* 0x0000000d0a0d7207 */ /* 0x000fe20004000000 */
[----:B------:R-:W-:Y:S01]  /*1710*/  VIADD R5, R142, 0xffffffff ;  /* 0xffffffff8e057836 */ /* 0x000fe20000000000 */
[C---:B------:R-:W-:Y:S01]  /*1720*/  SEL R12, R10.reuse, R12, !P0 ;  /* 0x0000000c0a0c7207 */ /* 0x040fe20004000000 */
[----:B------:R-:W-:Y:S01]  /*1730*/  @!P5 IMAD.MOV R6, RZ, RZ, -R6 ;  /* 0x000000ffff06d224 */ /* 0x000fe200078e0a06 */
[----:B------:R-:W-:-:S02]  /*1740*/  SEL R14, R10, R14, !P0 ;  /* 0x0000000e0a0e7207 */ /* 0x000fc40004000000 */
[C---:B------:R-:W-:Y:S02]  /*1750*/  SEL R15, R10.reuse, R15, !P0 ;  /* 0x0000000f0a0f7207 */ /* 0x040fe40004000000 */
[C---:B------:R-:W-:Y:S01]  /*1760*/  SEL R16, R10.reuse, R16, !P0 ;  /* 0x000000100a107207 */ /* 0x040fe20004000000 */
[----:B------:R-:W-:Y:S01]  /*1770*/  @!P3 IMAD.MOV R8, RZ, RZ, -R8 ;  /* 0x000000ffff08b224 */ /* 0x000fe200078e0a08 */
[C---:B------:R-:W-:Y:S02]  /*1780*/  SEL R17, R10.reuse, R17, !P0 ;  /* 0x000000110a117207 */ /* 0x040fe40004000000 */
[C---:B------:R-:W-:Y:S02]  /*1790*/  SEL R18, R10.reuse, R18, !P0 ;  /* 0x000000120a127207 */ /* 0x040fe40004000000 */
[C---:B------:R-:W-:Y:S02]  /*17a0*/  SEL R19, R10.reuse, R19, !P0 ;  /* 0x000000130a137207 */ /* 0x040fe40004000000 */
[----:B------:R-:W-:-:S02]  /*17b0*/  SEL R20, R10, R20, !P0 ;  /* 0x000000140a147207 */ /* 0x000fc40004000000 */
[C---:B------:R-:W-:Y:S02]  /*17c0*/  SEL R21, R10.reuse, R21, !P0 ;  /* 0x000000150a157207 */ /* 0x040fe40004000000 */
[C---:B------:R-:W-:Y:S02]  /*17d0*/  SEL R22, R10.reuse, R22, !P0 ;  /* 0x000000160a167207 */ /* 0x040fe40004000000 */
[C---:B------:R-:W-:Y:S02]  /*17e0*/  SEL R9, R10.reuse, R9, !P0 ;  /* 0x000000090a097207 */ /* 0x040fe40004000000 */
[C---:B------:R-:W-:Y:S02]  /*17f0*/  SEL R23, R10.reuse, R23, !P0 ;  /* 0x000000170a177207 */ /* 0x040fe40004000000 */
[C---:B------:R-:W-:Y:S02]  /*1800*/  SEL R24, R10.reuse, R24, !P0 ;  /* 0x000000180a187207 */ /* 0x040fe40004000000 */
[----:B------:R-:W-:Y:S01]  /*1810*/  SEL R217, R10, R25, !P0 ;  /* 0x000000190ad97207 */ /* 0x000fe20004000000 */
[C---:B------:R-:W-:Y:S01]  /*1820*/  VIADD R10, R142.reuse, 0xfffffffb ;  /* 0xfffffffb8e0a7836 */ /* 0x040fe20000000000 */
[----:B------:R-:W-:Y:S01]  /*1830*/  ISETP.GE.U32.AND P0, PT, R5, 0x7fffffe0, PT ;  /* 0x7fffffe00500780c */ /* 0x000fe20003f06070 */
[----:B------:R-:W-:Y:S01]  /*1840*/  VIADD R5, R142, 0xfffffffd ;  /* 0xfffffffd8e057836 */ /* 0x000fe20000000000 */
[----:B------:R-:W-:-:S02]  /*1850*/  ISETP.NE.AND P5, PT, R4, RZ, PT ;  /* 0x000000ff0400720c */ /* 0x000fc40003fa5270 */
[----:B----4-:R-:W-:Y:S02]  /*1860*/  LEA R172, P3, R216, UR26, 0x2 ;  /* 0x0000001ad8ac7c11 */ /* 0x010fe4000f8610ff */
[----:B------:R-:W-:Y:S01]  /*1870*/  ISETP.GE.U32.AND P6, PT, R5, 0x7fffffde, PT ;  /* 0x7fffffde0500780c */ /* 0x000fe20003fc6070 */
[----:B------:R-:W-:Y:S01]  /*1880*/  VIADD R5, R142, 0xfffffffc ;  /* 0xfffffffc8e057836 */ /* 0x000fe20000000000 */
[----:B------:R-:W-:-:S04]  /*1890*/  ISETP.GE.U32.AND P4, PT, R10, 0x7fffffdc, PT ;  /* 0x7fffffdc0a00780c */ /* 0x000fc80003f86070 */
[----:B------:R-:W-:Y:S02]  /*18a0*/  ISETP.GE.U32.AND P2, PT, R5, 0x7fffffdd, PT ;  /* 0x7fffffdd0500780c */ /* 0x000fe40003f46070 */
[----:B------:R-:W-:Y:S02]  /*18b0*/  LOP3.LUT R5, RZ, R4, RZ, 0x33, !PT ;  /* 0x00000004ff057212 */ /* 0x000fe400078e33ff */
[----:B------:R-:W-:Y:S02]  /*18c0*/  LEA.HI.X.SX32 R4, R216, UR27, 0x2, P3 ;  /* 0x0000001bd8047c11 */ /* 0x000fe400098f16ff */
[C---:B------:R-:W-:Y:S02]  /*18d0*/  SEL R211, R5.reuse, R6, !P5 ;  /* 0x0000000605d37207 */ /* 0x040fe40006800000 */
[----:B------:R-:W-:Y:S01]  /*18e0*/  SEL R212, R5, R8, !P5 ;  /* 0x0000000805d47207 */ /* 0x000fe20006800000 */
[----:B------:R-:W-:Y:S06]  /*18f0*/  BRA.U UP0, `(.L_x_5) ;  /* 0x0000000100187547 */ /* 0x000fec000b800000 */
[----:B------:R-:W-:Y:S01]  /*1900*/  ELECT P3, URZ, PT ;  /* 0x0000000000ff782f */ /* 0x000fe20003860000 */
[----:B------:R-:W-:Y:S01]  /*1910*/  IMAD.MOV.U32 R5, RZ, RZ, 0x1 ;  /* 0x00000001ff057424 */ /* 0x000fe200078e00ff */
[----:B------:R-:W-:Y:S01]  /*1920*/  UMOV UR5, 0x40 ;  /* 0x0000004000057882 */ /* 0x000fe20000000000 */
[----:B------:R-:W-:Y:S01]  /*1930*/  UVIRTCOUNT.DEALLOC.SMPOOL 0x80 ;  /* 0x000000800000784c */ /* 0x000fe20000000000 */
[----:B------:R-:W-:-:S09]  /*1940*/  ULEA UR5, UR4, UR5, 0x18 ;  /* 0x0000000504057291 */ /* 0x000fd2000f8ec0ff */
[----:B------:R1:W-:Y:S03]  /*1950*/  @P3 STS.U8 [UR5], R5 ;  /* 0x00000005ff003988 */ /* 0x0003e60008000005 */
.L_x_5:
[----:B------:R-:W-:Y:S01]  /*1960*/  IMAD R11, R11, UR9, RZ ;  /* 0x000000090b0b7c24 */ /* 0x000fe2000f8e02ff */
[----:B------:R-:W-:Y:S01]  /*1970*/  USHF.L.U32 UR4, UR7, 0x15, URZ ;  /* 0x0000001507047899 */ /* 0x000fe200080006ff */
[----:B-1----:R-:W-:Y:S01]  /*1980*/  IMAD R5, R12, UR9, RZ ;  /* 0x000000090c057c24 */ /* 0x002fe2000f8e02ff */
[----:B------:R-:W-:Y:S01]  /*1990*/  UIADD3 UR12, UPT, UPT, UR10, 0x20000, URZ ;  /* 0x000200000a0c7890 */ /* 0x000fe2000fffe0ff */
[----:B------:R-:W-:Y:S01]  /*19a0*/  IMAD R10, R15, UR9, RZ ;  /* 0x000000090f0a7c24 */ /* 0x000fe2000f8e02ff */
[----:B------:R-:W-:Y:S01]  /*19b0*/  LEA R190, P3, R11, R172, 0x2 ;  /* 0x000000ac0bbe7211 */ /* 0x000fe200078610ff */
[----:B------:R-:W-:Y:S01]  /*19c0*/  IMAD R8, R17, UR9, RZ ;  /* 0x0000000911087c24 */ /* 0x000fe2000f8e02ff */
[----:B------:R-:W-:Y:S01]  /*19d0*/  STL [R1+0x94], R11 ;  /* 0x0000940b01007387 */ /* 0x000fe20000100800 */
[----:B------:R-:W-:Y:S01]  /*19e0*/  IMAD R13, R13, UR9, RZ ;  /* 0x000000090d0d7c24 */ /* 0x000fe2000f8e02ff */
[----:B------:R-:W-:Y:S01]  /*19f0*/  LEA.HI.X.SX32 R191, R11, R4, 0x2, P3 ;  /* 0x000000040bbf7211 */ /* 0x000fe200018f16ff */
[----:B------:R-:W-:Y:S01]  /*1a00*/  IMAD R6, R19, UR9, RZ ;  /* 0x0000000913067c24 */ /* 0x000fe2000f8e02ff */
[C---:B------:R-:W-:Y:S01]  /*1a10*/  LEA R192, P3, R5.reuse, R172, 0x2 ;  /* 0x000000ac05c07211 */ /* 0x040fe200078610ff */
[----:B------:R-:W-:Y:S01]  /*1a20*/  IMAD R14, R14, UR9, RZ ;  /* 0x000000090e0e7c24 */ /* 0x000fe2000f8e02ff */
[----:B------:R-:W-:Y:S01]  /*1a30*/  STL [R1+0x90], R13 ;  /* 0x0000900d01007387 */ /* 0x000fe20000100800 */
[----:B------:R-:W-:Y:S01]  /*1a40*/  IMAD R16, R16, UR9, RZ ;  /* 0x0000000910107c24 */ /* 0x000fe2000f8e02ff */
[----:B------:R-:W-:Y:S01]  /*1a50*/  LEA.HI.X.SX32 R193, R5, R4, 0x2, P3 ;  /* 0x0000000405c17211 */ /* 0x000fe200018f16ff */
[----:B------:R-:W-:Y:S01]  /*1a60*/  ULOP3.LUT UR4, UR4, 0x600000, URZ, 0xc0, !UPT ;  /* 0x0060000004047892 */ /* 0x000fe2000f8ec0ff */
[CC--:B------:R-:W-:Y:S01]  /*1a70*/  LEA R194, P3, R10.reuse, R172.reuse, 0x2 ;  /* 0x000000ac0ac27211 */ /* 0x0c0fe200078610ff */
[----:B------:R1:W-:Y:S01]  /*1a80*/  STL [R1+0x8c], R5 ;  /* 0x00008c0501007387 */ /* 0x0003e20000100800 */
[C---:B------:R-:W-:Y:S01]  /*1a90*/  LEA R206, P5, R13.reuse, R172, 0x2 ;  /* 0x000000ac0dce7211 */ /* 0x040fe200078a10ff */
[----:B------:R-:W-:Y:S01]  /*1aa0*/  UIADD3 UR11, UPT, UPT, UR15, UR4, URZ ;  /* 0x000000040f0b7290 */ /* 0x000fe2000fffe0ff */
[----:B------:R-:W-:Y:S01]  /*1ab0*/  LEA.HI.X.SX32 R195, R10, R4, 0x2, P3 ;  /* 0x000000040ac37211 */ /* 0x000fe200018f16ff */
[----:B------:R-:W-:Y:S01]  /*1ac0*/  STL [R1+0x88], R14 ;  /* 0x0000880e01007387 */ /* 0x000fe20000100800 */
[----:B------:R-:W-:Y:S01]  /*1ad0*/  LEA R196, P3, R8, R172, 0x2 ;  /* 0x000000ac08c47211 */ /* 0x000fe200078610ff */
[----:B------:R-:W-:Y:S01]  /*1ae0*/  IMAD R18, R18, UR9, RZ ;  /* 0x0000000912127c24 */ /* 0x000fe2000f8e02ff */
[-C--:B------:R-:W-:Y:S01]  /*1af0*/  LEA.HI.X.SX32 R207, R13, R4.reuse, 0x2, P5 ;  /* 0x000000040dcf7211 */ /* 0x080fe200028f16ff */
[----:B------:R2:W-:Y:S01]  /*1b00*/  STL [R1+0x84], R10 ;  /* 0x0000840a01007387 */ /* 0x0005e20000100800 */
[----:B------:R-:W-:Y:S01]  /*1b10*/  LEA.HI.X.SX32 R197, R8, R4, 0x2, P3 ;  /* 0x0000000408c57211 */ /* 0x000fe200018f16ff */
[----:B-1----:R-:W-:Y:S01]  /*1b20*/  IMAD R5, R21, UR9, RZ ;  /* 0x0000000915057c24 */ /* 0x002fe2000f8e02ff */
[-C--:B------:R-:W-:Y:S01]  /*1b30*/  LEA R198, P3, R6, R172.reuse, 0x2 ;  /* 0x000000ac06c67211 */ /* 0x080fe200078610ff */
[----:B------:R-:W-:Y:S01]  /*1b40*/  STL [R1+0x80], R16 ;  /* 0x0000801001007387 */ /* 0x000fe20000100800 */
[----:B------:R-:W-:Y:S01]  /*1b50*/  LEA R208, P5, R14, R172, 0x2 ;  /* 0x000000ac0ed07211 */ /* 0x000fe200078a10ff */
[----:B------:R-:W-:Y:S01]  /*1b60*/  IMAD R11, R20, UR9, RZ ;  /* 0x00000009140b7c24 */ /* 0x000fe2000f8e02ff */
[----:B------:R-:W-:Y:S01]  /*1b70*/  LEA.HI.X.SX32 R199, R6, R4, 0x2, P3 ;  /* 0x0000000406c77211 */ /* 0x000fe200018f16ff */
[----:B------:R1:W-:Y:S01]  /*1b80*/  STL [R1+0x7c], R8 ;  /* 0x00007c0801007387 */ /* 0x0003e20000100800 */
[C---:B------:R-:W-:Y:S01]  /*1b90*/  LEA R200, P3, R5.reuse, R172, 0x2 ;  /* 0x000000ac05c87211 */ /* 0x040fe200078610ff */
[----:B--2---:R-:W-:Y:S01]  /*1ba0*/  IMAD R10, R22, UR9, RZ ;  /* 0x00000009160a7c24 */ /* 0x004fe2000f8e02ff */
[-C--:B------:R-:W-:Y:S01]  /*1bb0*/  LEA.HI.X.SX32 R209, R14, R4.reuse, 0x2, P5 ;  /* 0x000000040ed17211 */ /* 0x080fe200028f16ff */
[----:B------:R-:W-:Y:S01]  /*1bc0*/  STTM.x128 tmem[UR11], RZ ;  /* 0x000000ff000079ed */ /* 0x000fe200083c000b */
[----:B------:R-:W-:Y:S01]  /*1bd0*/  LEA.HI.X.SX32 R201, R5, R4, 0x2, P3 ;  /* 0x0000000405c97211 */ /* 0x000fe200018f16ff */
[----:B------:R-:W2:Y:S01]  /*1be0*/  FENCE.VIEW.ASYNC.T ;  /* 0x00000000000073c6 */ /* 0x000ea20000000200 */
[C---:B------:R-:W-:Y:S01]  /*1bf0*/  LEA R134, P5, R16.reuse, R172, 0x2 ;  /* 0x000000ac10867211 */ /* 0x040fe200078a10ff */
[----:B------:R-:W-:Y:S01]  /*1c00*/  STL [R1+0x78], R18 ;  /* 0x0000781201007387 */ /* 0x000fe20000100800 */
[----:B------:R-:W-:Y:S01]  /*1c10*/  IMAD R217, R217, UR9, RZ ;  /* 0x00000009d9d97c24 */ /* 0x000fe2000f8e02ff */
[----:B------:R-:W3:Y:S01]  /*1c20*/  LDCU.64 UR18, c[0x0][0x358] ;  /* 0x00006b00ff1277ac */ /* 0x000ee20008000a00 */
[----:B-1----:R-:W-:Y:S01]  /*1c30*/  IMAD R8, R9, UR9, RZ ;  /* 0x0000000909087c24 */ /* 0x002fe2000f8e02ff */
[----:B------:R-:W-:Y:S01]  /*1c40*/  LEA.HI.X.SX32 R135, R16, R4, 0x2, P5 ;  /* 0x0000000410877211 */ /* 0x000fe200028f16ff */
[----:B------:R1:W-:Y:S01]  /*1c50*/  STL [R1+0x74], R6 ;  /* 0x0000740601007387 */ /* 0x0003e20000100800 */
[-C--:B------:R-:W-:Y:S01]  /*1c60*/  LEA R136, P5, R18, R172.reuse, 0x2 ;  /* 0x000000ac12887211 */ /* 0x080fe200078a10ff */
[----:B------:R-:W-:Y:S01]  /*1c70*/  IMAD R211, R211, UR8, RZ ;  /* 0x00000008d3d37c24 */ /* 0x000fe2000f8e02ff */
[----:B------:R-:W-:Y:S01]  /*1c80*/  LEA R202, P3, R8, R172, 0x2 ;  /* 0x000000ac08ca7211 */ /* 0x000fe200078610ff */
[----:B------:R-:W-:Y:S01]  /*1c90*/  STL [R1+0x70], R11 ;  /* 0x0000700b01007387 */ /* 0x000fe20000100800 */
[-C--:B------:R-:W-:Y:S01]  /*1ca0*/  LEA.HI.X.SX32 R137, R18, R4.reuse, 0x2, P5 ;  /* 0x0000000412897211 */ /* 0x080fe200028f16ff */
[----:B------:R-:W-:Y:S01]  /*1cb0*/  IMAD R212, R212, UR8, RZ ;  /* 0x00000008d4d47c24 */ /* 0x000fe2000f8e02ff */
[----:B------:R-:W-:Y:S01]  /*1cc0*/  LEA.HI.X.SX32 R203, R8, R4, 0x2, P3 ;  /* 0x0000000408cb7211 */ /* 0x000fe200018f16ff */
[----:B------:R4:W-:Y:S01]  /*1cd0*/  STL [R1+0x6c], R5 ;  /* 0x00006c0501007387 */ /* 0x0009e20000100800 */
[----:B------:R-:W-:Y:S01]  /*1ce0*/  ISETP.NE.U32.AND P3, PT, R7, RZ, PT ;  /* 0x000000ff0700720c */ /* 0x000fe20003f65070 */
[----:B-1----:R-:W-:Y:S01]  /*1cf0*/  IMAD R6, R23, UR9, RZ ;  /* 0x0000000917067c24 */ /* 0x002fe2000f8e02ff */
[----:B------:R-:W-:Y:S01]  /*1d00*/  LEA R138, P5, R11, R172, 0x2 ;  /* 0x000000ac0b8a7211 */ /* 0x000fe200078a10ff */
[----:B------:R-:W-:Y:S01]  /*1d10*/  STL [R1+0x68], R10 ;  /* 0x0000680a01007387 */ /* 0x000fe20000100800 */
[----:B------:R-:W-:Y:S01]  /*1d20*/  IMAD.SHL.U32 R252, R212, 0x4, RZ ;  /* 0x00000004d4fc7824 */ /* 0x000fe200078e00ff */
[----:B------:R-:W-:Y:S01]  /*1d30*/  LOP3.LUT R140, R74, 0x60, RZ, 0xc0, !PT ;  /* 0x000000604a8c7812 */ /* 0x000fe200078ec0ff */
[----:B------:R-:W-:Y:S01]  /*1d40*/  IMAD.SHL.U32 R70, R7, 0x4, RZ ;  /* 0x0000000407467824 */ /* 0x000fe200078e00ff */
[----:B------:R-:W-:Y:S01]  /*1d50*/  LEA.HI.X.SX32 R139, R11, R4, 0x2, P5 ;  /* 0x000000040b8b7211 */ /* 0x000fe200028f16ff */
[----:B------:R-:W-:Y:S01]  /*1d60*/  STL [R1+0x64], R8 ;  /* 0x0000640801007387 */ /* 0x000fe20000100800 */
[----:B----4-:R-:W-:Y:S01]  /*1d70*/  IMAD R5, R24, UR9, RZ ;  /* 0x0000000918057c24 */ /* 0x010fe2000f8e02ff */
[----:B------:R-:W-:Y:S01]  /*1d80*/  LEA R168, P5, R10, R172, 0x2 ;  /* 0x000000ac0aa87211 */ /* 0x000fe200078a10ff */
[----:B------:R-:W-:Y:S01]  /*1d90*/  VIADD R215, R70, UR10 ;  /* 0x0000000a46d77c36 */ /* 0x000fe20008000000 */
[----:B------:R1:W-:Y:S01]  /*1da0*/  STL [R1+0x60], R6 ;  /* 0x0000600601007387 */ /* 0x0003e20000100800 */
[----:B--2---:R-:W-:Y:S01]  /*1db0*/  VOTEU.ALL UP1, P3 ;  /* 0x0000000000ff7886 */ /* 0x004fe20001820000 */
[----:B------:R-:W-:Y:S01]  /*1dc0*/  LEA.HI.X.SX32 R169, R10, R4, 0x2, P5 ;  /* 0x000000040aa97211 */ /* 0x000fe200028f16ff */
[----:B------:R-:W-:Y:S01]  /*1dd0*/  VOTEU.ALL UP2, P3 ;  /* 0x0000000000ff7886 */ /* 0x000fe20001840000 */
[----:B------:R-:W-:Y:S01]  /*1de0*/  LEA R170, P5, R6, R172, 0x2 ;  /* 0x000000ac06aa7211 */ /* 0x000fe200078a10ff */
[----:B------:R2:W-:Y:S01]  /*1df0*/  STL [R1+0x5c], R5 ;  /* 0x00005c0501007387 */ /* 0x0005e20000100800 */
[----:B------:R-:W-:-:S04]  /*1e00*/  @!UP1 UIADD3 UR8, UPT, UPT, -UR6, 0x100000, URZ ;  /* 0x0010000006089890 */ /* 0x000fc8000fffe1ff */
[----:B------:R-:W-:Y:S02]  /*1e10*/  @!UP1 USHF.L.U32 UR9, UR8, 0xb, URZ ;  /* 0x0000000b08099899 */ /* 0x000fe400080006ff */
[----:B------:R-:W-:Y:S01]  /*1e20*/  @!UP1 USHF.L.U32 UR8, UR8, 0x1, URZ ;  /* 0x0000000108089899 */ /* 0x000fe200080006ff */
[----:B------:R-:W-:Y:S01]  /*1e30*/  IMAD R7, R132, 0x19, RZ ;  /* 0x0000001984077824 */ /* 0x000fe200078e02ff */
[----:B------:R-:W-:-:S04]  /*1e40*/  @!UP1 UIADD3 UR4, UPT, UPT, -UR6, 0x100000, URZ ;  /* 0x0010000006049890 */ /* 0x000fc8000fffe1ff */
[----:B------:R-:W-:Y:S02]  /*1e50*/  @!UP1 USHF.L.U32 UR5, UR4, 0xb, URZ ;  /* 0x0000000b04059899 */ /* 0x000fe400080006ff */
[----:B------:R-:W-:Y:S01]  /*1e60*/  @!UP1 USHF.L.U32 UR4, UR4, 0x1, URZ ;  /* 0x0000000104049899 */ /* 0x000fe200080006ff */
[----:B------:R-:W-:Y:S01]  /*1e70*/  BAR.SYNC.DEFER_BLOCKING 0x0 ;  /* 0x0000000000007b1d */ /* 0x000fe20000010000 */
[----:B------:R-:W-:Y:S01]  /*1e80*/  LEA.HI.X.SX32 R171, R6, R4, 0x2, P5 ;  /* 0x0000000406ab7211 */ /* 0x000fe200028f16ff */
[----:B-1----:R-:W-:Y:S01]  /*1e90*/  IMAD.SHL.U32 R6, R132, 0x2, RZ ;  /* 0x0000000284067824 */ /* 0x002fe200078e00ff */
[C---:B------:R-:W-:Y:S01]  /*1ea0*/  LEA R204, P5, R5.reuse, R172, 0x2 ;  /* 0x000000ac05cc7211 */ /* 0x040fe200078a10ff */
[C---:B------:R-:W-:Y:S01]  /*1eb0*/  VIADD R141, R142.reuse, 0x1f ;  /* 0x0000001f8e8d7836 */ /* 0x040fe20000000000 */
[----:B------:R-:W-:Y:S01]  /*1ec0*/  SHF.R.U32.HI R69, RZ, 0x1, R140 ;  /* 0x00000001ff457819 */ /* 0x000fe2000001168c */
[----:B------:R-:W-:Y:S01]  /*1ed0*/  VOTEU.ALL UP1, P3 ;  /* 0x0000000000ff7886 */ /* 0x000fe20001820000 */
[----:B------:R-:W-:Y:S01]  /*1ee0*/  LEA.HI.X.SX32 R205, R5, R4, 0x2, P5 ;  /* 0x0000000405cd7211 */ /* 0x000fe200028f16ff */
[C---:B------:R-:W-:Y:S01]  /*1ef0*/  VIADD R30, R142.reuse, 0xffffffca ;  /* 0xffffffca8e1e7836 */ /* 0x040fe20000000000 */
[----:B------:R-:W-:Y:S01]  /*1f00*/  LEA R172, P5, R217, R172, 0x2 ;  /* 0x000000acd9ac7211 */ /* 0x000fe200078a10ff */
[C---:B------:R-:W-:Y:S01]  /*1f10*/  VIADD R31, R142.reuse, 0xffffffcb ;  /* 0xffffffcb8e1f7836 */ /* 0x040fe20000000000 */
[----:B--2---:R-:W-:Y:S01]  /*1f20*/  SHF.L.U32 R5, R211, 0x2, RZ ;  /* 0x00000002d3057819 */ /* 0x004fe200000006ff */
[C---:B------:R-:W-:Y:S01]  /*1f30*/  VIADD R32, R142.reuse, 0xffffffc4 ;  /* 0xffffffc48e207836 */ /* 0x040fe20000000000 */
[----:B------:R-:W-:Y:S01]  /*1f40*/  LEA.HI.X.SX32 R173, R217, R4, 0x2, P5 ;  /* 0x00000004d9ad7211 */ /* 0x000fe200028f16ff */
[----:B------:R-:W-:Y:S01]  /*1f50*/  VIADD R4, R142, 0xfffffffa ;  /* 0xfffffffa8e047836 */ /* 0x000fe20000000000 */
[----:B------:R-:W-:Y:S01]  /*1f60*/  IADD3 R28, P5, PT, R5, UR24, RZ ;  /* 0x00000018051c7c10 */ /* 0x000fe2000ffbe0ff */
[----:B------:R1:W-:Y:S01]  /*1f70*/  STL [R1+0x58], R5 ;  /* 0x0000580501007387 */ /* 0x0003e20000100800 */
[----:B------:R-:W-:Y:S01]  /*1f80*/  LOP3.LUT R69, R70, R69, RZ, 0x3c, !PT ;  /* 0x0000004546457212 */ /* 0x000fe200078e3cff */
[C---:B------:R-:W-:Y:S01]  /*1f90*/  VIADD R33, R142.reuse, 0xffffffc5 ;  /* 0xffffffc58e217836 */ /* 0x040fe20000000000 */
[----:B------:R-:W-:Y:S01]  /*1fa0*/  LEA.HI.X.SX32 R29, R211, UR25, 0x2, P5 ;  /* 0x00000019d31d7c11 */ /* 0x000fe2000a8f16ff */
[----:B------:R-:W-:Y:S01]  /*1fb0*/  VIADD R34, R142, 0xffffffc6 ;  /* 0xffffffc68e227836 */ /* 0x000fe20000000000 */
[----:B------:R-:W-:Y:S01]  /*1fc0*/  IADD3 R26, P5, PT, R252, UR24, RZ ;  /* 0x00000018fc1a7c10 */ /* 0x000fe2000ffbe0ff */
[----:B------:R-:W-:Y:S01]  /*1fd0*/  VIADD R214, R69, UR10 ;  /* 0x0000000a45d67c36 */ /* 0x000fe20008000000 */
[----:B------:R-:W-:Y:S01]  /*1fe0*/  SHF.L.U32 R210, R132, 0x5, RZ ;  /* 0x0000000584d27819 */ /* 0x000fe200000006ff */
[----:B------:R-:W2:Y:S02]  /*1ff0*/  FENCE.VIEW.ASYNC.S ;  /* 0x00000000000073c6 */ /* 0x000ea40000000000 */
[----:B--2---:R2:W4:Y:S02]  /*2000*/  @!UP1 SYNCS.EXCH.64 URZ, [UR12], UR8 ;  /* 0x000000080cff95b2 */ /* 0x0045240008000100 */
[----:B----4-:R-:W-:Y:S01]  /*2010*/  BAR.SYNC.DEFER_BLOCKING 0x0 ;  /* 0x0000000000007b1d */ /* 0x010fe20000010000 */
[----:B------:R-:W-:Y:S01]  /*2020*/  LEA.HI.X.SX32 R27, R212, UR25, 0x2, P5 ;  /* 0x00000019d41b7c11 */ /* 0x000fe2000a8f16ff */
[----:B------:R-:W-:Y:S01]  /*2030*/  IMAD.WIDE R24, R132, 0x4, R28 ;  /* 0x0000000484187825 */ /* 0x000fe200078e021c */
[----:B------:R-:W-:-:S02]  /*2040*/  ISETP.GE.U32.AND P5, PT, R4, 0x7fffffdb, PT ;  /* 0x7fffffdb0400780c */ /* 0x000fc40003fa6070 */
[C---:B------:R-:W-:Y:S01]  /*2050*/  IADD3 R37, PT, PT, R142.reuse, -0x40, RZ ;  /* 0xffffffc08e257810 */ /* 0x040fe20007ffe0ff */
[C---:B------:R-:W-:Y:S01]  /*2060*/  VIADD R4, R142.reuse, 0xfffffff9 ;  /* 0xfffffff98e047836 */ /* 0x040fe20000000000 */
[----:B------:R-:W-:Y:S01]  /*2070*/  IADD3 R50, PT, PT, R142, -0x5b, RZ ;  /* 0xffffffa58e327810 */ /* 0x000fe20007ffe0ff */
[----:B------:R-:W-:Y:S01]  /*2080*/  IMAD.WIDE R22, R132, 0x4, R26 ;  /* 0x0000000484167825 */ /* 0x000fe200078e021a */
[----:B------:R-:W-:-:S03]  /*2090*/  IADD3 R63, PT, PT, R142, -0x45, RZ ;  /* 0xffffffbb8e3f7810 */ /* 0x000fc60007ffe0ff */
[----:B------:R-:W-:-:S04]  /*20a0*/  IMAD.WIDE R20, R6, 0x4, R28 ;  /* 0x0000000406147825 */ /* 0x000fc800078e021c */
[----:B------:R-:W-:-:S04]  /*20b0*/  IMAD.WIDE R18, R6, 0x4, R26 ;  /* 0x0000000406127825 */ /* 0x000fc800078e021a */
[C---:B-1----:R-:W-:Y:S02]  /*20c0*/  IMAD R5, R132.reuse, 0x3, RZ ;  /* 0x0000000384057824 */ /* 0x042fe400078e02ff */
[----:B------:R-:W-:Y:S01]  /*20d0*/  IMAD.SHL.U32 R6, R132, 0x4, RZ ;  /* 0x0000000484067824 */ /* 0x000fe200078e00ff */
[----:B------:R2:W3:Y:S02]  /*20e0*/  @!UP2 SYNCS.EXCH.64 URZ, [UR10+0x20008], UR4 ;  /* 0x020008040affa5b2 */ /* 0x0004e40008000100 */
[----:B------:R-:W-:Y:S01]  /*20f0*/  @!PT LDS RZ, [RZ] ;  /* 0x00000000fffff984 */ /* 0x000fe20000000800 */
[----:B------:R-:W-:Y:S01]  /*2100*/  @!PT LDS RZ, [RZ] ;  /* 0x00000000fffff984 */ /* 0x000fe20000000800 */
[----:B------:R-:W-:Y:S01]  /*2110*/  @!PT LDS RZ, [RZ] ;  /* 0x00000000fffff984 */ /* 0x000fe20000000800 */
[----:B---3--:R1:W-:Y:S01]  /*2120*/  LDGSTS.E [R215], desc[UR18][R28.64], !P0 ;  /* 0x000000001cd77fae */ /* 0x0083e2000c1a1012 */
[----:B------:R-:W-:-:S03]  /*2130*/  IMAD.WIDE R16, R5, 0x4, R28 ;  /* 0x0000000405107825 */ /* 0x000fc600078e021c */
[----:B------:R3:W-:Y:S01]  /*2140*/  LDGSTS.E [R215+0x200], desc[UR18][R26.64], !P0 ;  /* 0x002000001ad77fae */ /* 0x0007e2000c1a1012 */
[----:B------:R-:W-:Y:S01]  /*2150*/  ISETP.GE.U32.AND P0, PT, R4, 0x7fffffda, PT ;  /* 0x7fffffda0400780c */ /* 0x000fe20003f06070 */
[----:B------:R-:W-:Y:S02]  /*2160*/  VIADD R4, R142, 0xfffffff8 ;  /* 0xfffffff88e047836 */ /* 0x000fe40000000000 */
[----:B------:R4:W-:Y:S01]  /*2170*/  LDGSTS.E [R215+0x400], desc[UR18][R24.64], !P1 ;  /* 0x0040000018d77fae */ /* 0x0009e2000c9a1012 */
        /* <DEDUP_REMOVED lines=13> */
[----:B------:R-:W-:Y:S02]  /*2250*/  IMAD R5, R132, 0x5, RZ ;  /* 0x0000000584057824 */ /* 0x000fe400078e02ff */
[----:B------:R-:W-:Y:S01]  /*2260*/  VIADD R4, R142, 0xfffffff5 ;  /* 0xfffffff58e047836 */ /* 0x000fe20000000000 */
[----:B------:R1:W-:Y:S01]  /*2270*/  LDGSTS.E [R215+0x1000], desc[UR18][R12.64], !P4 ;  /* 0x010000000cd77fae */ /* 0x0003e2000e1a1012 */
[----:B------:R-:W-:-:S03]  /*2280*/  IMAD.WIDE R8, R5, 0x4, R28 ;  /* 0x0000000405087825 */ /* 0x000fc600078e021c */
[----:B------:R1:W-:Y:S01]  /*2290*/  LDGSTS.E [R215+0x1200], desc[UR18][R10.64], !P4 ;  /* 0x012000000ad77fae */ /* 0x0003e2000e1a1012 */
[----:B------:R-:W-:Y:S01]  /*22a0*/  IMAD.WIDE R250, R5, 0x4, R26 ;  /* 0x0000000405fa7825 */ /* 0x000fe200078e021a */
[----:B------:R-:W-:Y:S02]  /*22b0*/  ISETP.GE.U32.AND P4, PT, R4, 0x7fffffd6, PT ;  /* 0x7fffffd60400780c */ /* 0x000fe40003f86070 */
[----:B------:R1:W-:Y:S01]  /*22c0*/  LDGSTS.E [R215+0x1400], desc[UR18][R8.64], !P5 ;  /* 0x0140000008d77fae */ /* 0x0003e2000e9a1012 */
[----:B------:R-:W-:Y:S02]  /*22d0*/  VIADD R4, R142, 0xfffffff4 ;  /* 0xfffffff48e047836 */ /* 0x000fe40000000000 */
[C---:B------:R-:W-:Y:S01]  /*22e0*/  IMAD R6, R132.reuse, 0x6, RZ ;  /* 0x0000000684067824 */ /* 0x040fe200078e02ff */
[----:B------:R1:W-:Y:S01]  /*22f0*/  LDGSTS.E [R215+0x1600], desc[UR18][R250.64], !P5 ;  /* 0x01600000fad77fae */ /* 0x0003e2000e9a1012 */
[----:B------:R-:W-:Y:S01]  /*2300*/  IMAD R5, R132, 0x7, RZ ;  /* 0x0000000784057824 */ /* 0x000fe200078e02ff */
[----:B------:R-:W-:Y:S01]  /*2310*/  ISETP.GE.U32.AND P5, PT, R4, 0x7fffffd5, PT ;  /* 0x7fffffd50400780c */ /* 0x000fe20003fa6070 */
[----:B------:R-:W-:-:S04]  /*2320*/  IMAD.WIDE R248, R6, 0x4, R28 ;  /* 0x0000000406f87825 */ /* 0x000fc800078e021c */
[----:B------:R-:W-:Y:S01]  /*2330*/  IMAD.WIDE R246, R6, 0x4, R26 ;  /* 0x0000000406f67825 */ /* 0x000fe200078e021a */
[----:B------:R1:W-:Y:S03]  /*2340*/  LDGSTS.E [R215+0x1800], desc[UR18][R248.64], !P0 ;  /* 0x01800000f8d77fae */ /* 0x0003e6000c1a1012 */
[----:B------:R-:W-:Y:S01]  /*2350*/  VIADD R4, R142, 0xfffffff3 ;  /* 0xfffffff38e047836 */ /* 0x000fe20000000000 */
[----:B------:R1:W-:Y:S01]  /*2360*/  LDGSTS.E [R215+0x1a00], desc[UR18][R246.64], !P0 ;  /* 0x01a00000f6d77fae */ /* 0x0003e2000c1a1012 */
[----:B------:R-:W-:-:S03]  /*2370*/  IMAD.WIDE R244, R5, 0x4, R28 ;  /* 0x0000000405f47825 */ /* 0x000fc600078e021c */
[----:B------:R-:W-:Y:S01]  /*2380*/  ISETP.GE.U32.AND P0, PT, R4, 0x7fffffd4, PT ;  /* 0x7fffffd40400780c */ /* 0x000fe20003f06070 */
[----:B------:R-:W-:Y:S01]  /*2390*/  IMAD.WIDE R242, R5, 0x4, R26 ;  /* 0x0000000405f27825 */ /* 0x000fe200078e021a */
[----:B------:R-:W-:Y:S01]  /*23a0*/  IADD3 R4, PT, PT, R142, -0xe, RZ ;  /* 0xfffffff28e047810 */ /* 0x000fe20007ffe0ff */
[----:B------:R1:W-:Y:S02]  /*23b0*/  LDGSTS.E [R215+0x1c00], desc[UR18][R244.64], !P1 ;  /* 0x01c00000f4d77fae */ /* 0x0003e4000c9a1012 */
[----:B------:R-:W-:Y:S02]  /*23c0*/  IMAD.SHL.U32 R6, R132, 0x8, RZ ;  /* 0x0000000884067824 */ /* 0x000fe400078e00ff */
[----:B------:R1:W-:Y:S01]  /*23d0*/  LDGSTS.E [R215+0x1e00], desc[UR18][R242.64], !P1 ;  /* 0x01e00000f2d77fae */ /* 0x0003e2000c9a1012 */
[----:B------:R-:W-:Y:S01]  /*23e0*/  ISETP.GE.U32.AND P1, PT, R4, 0x7fffffd3, PT ;  /* 0x7fffffd30400780c */ /* 0x000fe20003f26070 */
[----:B------:R-:W-:-:S04]  /*23f0*/  IMAD.WIDE R240, R6, 0x4, R28 ;  /* 0x0000000406f07825 */ /* 0x000fc800078e021c */
[----:B------:R-:W-:Y:S01]  /*2400*/  IMAD.WIDE R238, R6, 0x4, R26 ;  /* 0x0000000406ee7825 */ /* 0x000fe200078e021a */
[----:B------:R1:W-:Y:S03]  /*2410*/  LDGSTS.E [R215+0x2000], desc[UR18][R240.64], !P6 ;  /* 0x02000000f0d77fae */ /* 0x0003e6000f1a1012 */
[----:B------:R-:W-:Y:S01]  /*2420*/  IMAD R5, R132, 0x9, RZ ;  /* 0x0000000984057824 */ /* 0x000fe200078e02ff */
[----:B------:R1:W-:Y:S01]  /*2430*/  LDGSTS.E [R215+0x2200], desc[UR18][R238.64], !P6 ;  /* 0x02200000eed77fae */ /* 0x0003e2000f1a1012 */
[----:B------:R-:W-:Y:S02]  /*2440*/  VIADD R4, R142, 0xfffffff1 ;  /* 0xfffffff18e047836 */ /* 0x000fe40000000000 */
[----:B------:R-:W-:-:S03]  /*2450*/  IMAD.WIDE R236, R5, 0x4, R28 ;  /* 0x0000000405ec7825 */ /* 0x000fc600078e021c */
[----:B------:R-:W-:Y:S01]  /*2460*/  ISETP.GE.U32.AND P6, PT, R4, 0x7fffffd2, PT ;  /* 0x7fffffd20400780c */ /* 0x000fe20003fc6070 */
[----:B------:R-:W-:Y:S01]  /*2470*/  IMAD.WIDE R234, R5, 0x4, R26 ;  /* 0x0000000405ea7825 */ /* 0x000fe200078e021a */
[----:B------:R1:W-:Y:S03]  /*2480*/  LDGSTS.E [R215+0x2400], desc[UR18][R236.64], !P2 ;  /* 0x02400000ecd77fae */ /* 0x0003e6000d1a1012 */
[----:B------:R-:W-:Y:S01]  /*2490*/  VIADD R4, R142, 0xfffffff0 ;  /* 0xfffffff08e047836 */ /* 0x000fe20000000000 */
[----:B------:R1:W-:Y:S01]  /*24a0*/  LDGSTS.E [R215+0x2600], desc[UR18][R234.64], !P2 ;  /* 0x02600000ead77fae */ /* 0x0003e2000d1a1012 */
[C---:B------:R-:W-:Y:S02]  /*24b0*/  IMAD R6, R132.reuse, 0xa, RZ ;  /* 0x0000000a84067824 */ /* 0x040fe400078e02ff */
        /* <DEDUP_REMOVED lines=39> */
[----:B------:R-:W-:Y:S01]  /*2730*/  IMAD.SHL.U32 R5, R132, 0x10, RZ ;  /* 0x0000001084057824 */ /* 0x000fe200078e00ff */
        /* <DEDUP_REMOVED lines=21> */
[----:B------:R-:W-:Y:S02]  /*2890*/  IMAD R6, R132, 0x13, RZ ;  /* 0x0000001384067824 */ /* 0x000fe400078e02ff */
        /* <DEDUP_REMOVED lines=42> */
[----:B------:R-:W-:Y:S02]  /*2b40*/  IMAD R5, R132, 0x1a, RZ ;  /* 0x0000001a84057824 */ /* 0x000fe400078e02ff */
[----:B------:R-:W-:Y:S01]  /*2b50*/  IMAD.WIDE R86, R7, 0x4, R28 ;  /* 0x0000000407567825 */ /* 0x000fe200078e021c */
[----:B------:R-:W-:-:S03]  /*2b60*/  ISETP.GE.U32.AND P0, PT, R4, 0x7fffffc2, PT ;  /* 0x7fffffc20400780c */ /* 0x000fc60003f06070 */
[----:B------:R-:W-:Y:S01]  /*2b70*/  IMAD.WIDE R84, R7, 0x4, R26 ;  /* 0x0000000407547825 */ /* 0x000fe200078e021a */
[----:B------:R1:W-:Y:S03]  /*2b80*/  LDGSTS.E [R215+0x6400], desc[UR18][R86.64], !P1 ;  /* 0x0640000056d77fae */ /* 0x0003e6000c9a1012 */
[C---:B------:R-:W-:Y:S01]  /*2b90*/  IMAD.WIDE R82, R5.reuse, 0x4, R28 ;  /* 0x0000000405527825 */ /* 0x040fe200078e021c */
[----:B------:R1:W-:Y:S03]  /*2ba0*/  LDGSTS.E [R215+0x6600], desc[UR18][R84.64], !P1 ;  /* 0x0660000054d77fae */ /* 0x0003e6000c9a1012 */
[----:B------:R-:W-:Y:S01]  /*2bb0*/  IMAD.WIDE R80, R5, 0x4, R26 ;  /* 0x0000000405507825 */ /* 0x000fe200078e021a */
[----:B------:R1:W-:Y:S03]  /*2bc0*/  LDGSTS.E [R215+0x6800], desc[UR18][R82.64], !P6 ;  /* 0x0680000052d77fae */ /* 0x0003e6000f1a1012 */
[----:B------:R-:W-:Y:S01]  /*2bd0*/  IMAD R6, R132, 0x1b, RZ ;  /* 0x0000001b84067824 */ /* 0x000fe200078e02ff */
[----:B------:R1:W-:Y:S01]  /*2be0*/  LDGSTS.E [R215+0x6a00], desc[UR18][R80.64], !P6 ;  /* 0x06a0000050d77fae */ /* 0x0003e2000f1a1012 */
[----:B------:R-:W-:-:S02]  /*2bf0*/  VIADD R4, R142, 0xffffffe0 ;  /* 0xffffffe08e047836 */ /* 0x000fc40000000000 */
[----:B------:R-:W-:Y:S02]  /*2c00*/  IMAD R5, R132, 0x1c, RZ ;  /* 0x0000001c84057824 */ /* 0x000fe400078e02ff */
[----:B------:R-:W-:Y:S01]  /*2c10*/  IMAD.WIDE R78, R6, 0x4, R28 ;  /* 0x00000004064e7825 */ /* 0x000fe200078e021c */
[----:B------:R-:W-:Y:S02]  /*2c20*/  ISETP.GE.U32.AND P1, PT, R4, 0x7fffffc1, PT ;  /* 0x7fffffc10400780c */ /* 0x000fe40003f26070 */
[C---:B------:R-:W-:Y:S01]  /*2c30*/  ISETP.GE.AND P6, PT, R39.reuse, R4, PT ;  /* 0x000000042700720c */ /* 0x040fe20003fc6270 */
[----:B------:R-:W-:Y:S01]  /*2c40*/  IMAD.WIDE R76, R6, 0x4, R26 ;  /* 0x00000004064c7825 */ /* 0x000fe200078e021a */
[----:B------:R1:W-:Y:S02]  /*2c50*/  LDGSTS.E [R215+0x6c00], desc[UR18][R78.64], !P2 ;  /* 0x06c000004ed77fae */ /* 0x0003e4000d1a1012 */
[----:B------:R-:W-:Y:S01]  /*2c60*/  SEL R7, RZ, 0x4, P6 ;  /* 0x00000004ff077807 */ /* 0x000fe20003000000 */
[----:B------:R-:W-:Y:S01]  /*2c70*/  VIADD R4, R142, 0xffffffdf ;  /* 0xffffffdf8e047836 */ /* 0x000fe20000000000 */
[----:B------:R1:W-:Y:S01]  /*2c80*/  LDGSTS.E [R215+0x6e00], desc[UR18][R76.64], !P2 ;  /* 0x06e000004cd77fae */ /* 0x0003e2000d1a1012 */
[----:B------:R-:W-:Y:S01]  /*2c90*/  IMAD R6, R132, 0x1d, RZ ;  /* 0x0000001d84067824 */ /* 0x000fe200078e02ff */
[----:B------:R-:W-:Y:S01]  /*2ca0*/  ISETP.GE.AND P6, PT, R39, R142, PT ;  /* 0x0000008e2700720c */ /* 0x000fe20003fc6270 */
[----:B------:R-:W-:Y:S01]  /*2cb0*/  IMAD.WIDE R174, R5, 0x4, R28 ;  /* 0x0000000405ae7825 */ /* 0x000fe200078e021c */
[----:B------:R-:W-:-:S03]  /*2cc0*/  ISETP.GE.U32.AND P2, PT, R4, 0x7fffffc0, PT ;  /* 0x7fffffc00400780c */ /* 0x000fc60003f46070 */
[----:B------:R-:W-:Y:S01]  /*2cd0*/  IMAD.WIDE R182, R5, 0x4, R26 ;  /* 0x0000000405b67825 */ /* 0x000fe200078e021a */
[----:B------:R1:W-:Y:S03]  /*2ce0*/  LDGSTS.E [R215+0x7000], desc[UR18][R174.64], !P4 ;  /* 0x07000000aed77fae */ /* 0x0003e6000e1a1012 */
[----:B------:R-:W-:Y:S01]  /*2cf0*/  IMAD R5, R132, 0x1e, RZ ;  /* 0x0000001e84057824 */ /* 0x000fe200078e02ff */
[----:B------:R1:W-:Y:S01]  /*2d00*/  LDGSTS.E [R215+0x7200], desc[UR18][R182.64], !P4 ;  /* 0x07200000b6d77fae */ /* 0x0003e2000e1a1012 */
[----:B------:R-:W-:-:S04]  /*2d10*/  IMAD.WIDE R176, R6, 0x4, R28 ;  /* 0x0000000406b07825 */ /* 0x000fc800078e021c */
[----:B------:R-:W-:Y:S01]  /*2d20*/  VIADD R4, R142, 0xffffffde ;  /* 0xffffffde8e047836 */ /* 0x000fe20000000000 */
[----:B------:R1:W-:Y:S01]  /*2d30*/  LDGSTS.E [R215+0x7400], desc[UR18][R176.64], !P5 ;  /* 0x07400000b0d77fae */ /* 0x0003e2000e9a1012 */
[----:B------:R-:W-:Y:S01]  /*2d40*/  IMAD.WIDE R184, R6, 0x4, R26 ;  /* 0x0000000406b87825 */ /* 0x000fe200078e021a */
[----:B------:R-:W-:Y:S02]  /*2d50*/  LOP3.LUT R6, R69, 0x40, RZ, 0x3c, !PT ;  /* 0x0000004045067812 */ /* 0x000fe400078e3cff */
[----:B------:R-:W-:Y:S01]  /*2d60*/  ISETP.GE.U32.AND P4, PT, R4, 0x7fffffbf, PT ;  /* 0x7fffffbf0400780c */ /* 0x000fe20003f86070 */
[C---:B------:R-:W-:Y:S01]  /*2d70*/  IMAD.WIDE R178, R5.reuse, 0x4, R28 ;  /* 0x0000000405b27825 */ /* 0x040fe200078e021c */
[----:B------:R1:W-:Y:S03]  /*2d80*/  LDGSTS.E [R215+0x7600], desc[UR18][R184.64], !P5 ;  /* 0x07600000b8d77fae */ /* 0x0003e6000e9a1012 */
[----:B------:R-:W-:Y:S01]  /*2d90*/  IMAD.WIDE R186, R5, 0x4, R26 ;  /* 0x0000000405ba7825 */ /* 0x000fe200078e021a */
[----:B------:R1:W-:Y:S03]  /*2da0*/  LDGSTS.E [R215+0x7800], desc[UR18][R178.64], !P0 ;  /* 0x07800000b2d77fae */ /* 0x0003e6000c1a1012 */
[----:B------:R-:W-:Y:S01]  /*2db0*/  VIADD R4, R142, 0xffffffdd ;  /* 0xffffffdd8e047836 */ /* 0x000fe20000000000 */
[----:B------:R1:W-:Y:S01]  /*2dc0*/  LDGSTS.E [R215+0x7a00], desc[UR18][R186.64], !P0 ;  /* 0x07a00000bad77fae */ /* 0x0003e2000c1a1012 */
[----:B------:R-:W-:Y:S01]  /*2dd0*/  ISETP.GT.AND P0, PT, R141, 0x1f, PT ;  /* 0x0000001f8d00780c */ /* 0x000fe20003f04270 */
[----:B------:R-:W-:-:S02]  /*2de0*/  IMAD R5, R132, 0x1f, RZ ;  /* 0x0000001f84057824 */ /* 0x000fc400078e02ff */
[----:B------:R-:W-:Y:S01]  /*2df0*/  ISETP.GE.U32.AND P5, PT, R4, 0x7fffffbe, PT ;  /* 0x7fffffbe0400780c */ /* 0x000fe20003fa6070 */
[----:B------:R-:W-:Y:S01]  /*2e00*/  VIADD R213, R6, UR10 ;  /* 0x0000000a06d57c36 */ /* 0x000fe20008000000 */
[----:B------:R-:W-:Y:S01]  /*2e10*/  SEL R4, RZ, 0x4, !P0 ;  /* 0x00000004ff047807 */ /* 0x000fe20004000000 */
[----:B------:R-:W-:-:S03]  /*2e20*/  IMAD.WIDE R180, R5, 0x4, R28 ;  /* 0x0000000405b47825 */ /* 0x000fc600078e021c */
[----:B------:R-:W-:Y:S01]  /*2e30*/  SEL R4, R4, RZ, !P6 ;  /* 0x000000ff04047207 */ /* 0x000fe20007000000 */
[----:B------:R-:W-:Y:S01]  /*2e40*/  IMAD.WIDE R188, R5, 0x4, R26 ;  /* 0x0000000405bc7825 */ /* 0x000fe200078e021a */
[----:B------:R2:W-:Y:S03]  /*2e50*/  LDGSTS.E [R215+0x7c00], desc[UR18][R180.64], !P1 ;  /* 0x07c00000b4d77fae */ /* 0x0005e6000c9a1012 */
[----:B------:R-:W-:Y:S01]  /*2e60*/  VIADD R5, R142, 0xffffffdc ;  /* 0xffffffdc8e057836 */ /* 0x000fe20000000000 */
[----:B------:R2:W-:Y:S01]  /*2e70*/  LDGSTS.E [R215+0x7e00], desc[UR18][R188.64], !P1 ;  /* 0x07e00000bcd77fae */ /* 0x0005e2000c9a1012 */
[----:B------:R-:W-:Y:S01]  /*2e80*/  ISETP.NE.U32.AND P1, PT, R4, RZ, PT ;  /* 0x000000ff0400720c */ /* 0x000fe20003f25070 */
[----:B------:R-:W-:Y:S02]  /*2e90*/  VIADD R4, R142, 0xffffffdb ;  /* 0xffffffdb8e047836 */ /* 0x000fe40000000000 */
[----:B------:R-:W0:Y:S01]  /*2ea0*/  LDGDEPBAR ;  /* 0x00000000000079af */ /* 0x000e220000000000 */
[----:B-1----:R-:W-:Y:S01]  /*2eb0*/  IMAD.WIDE R28, R210, 0x4, R28 ;  /* 0x00000004d21c7825 */ /* 0x002fe200078e021c */
[----:B------:R-:W-:-:S03]  /*2ec0*/  ISETP.GE.U32.AND P6, PT, R5, 0x7fffffbd, PT ;  /* 0x7fffffbd0500780c */ /* 0x000fc60003fc6070 */
[----:B---3--:R-:W-:-:S04]  /*2ed0*/  IMAD.WIDE R26, R210, 0x4, R26 ;  /* 0x00000004d21a7825 */ /* 0x008fc800078e021a */
[C---:B----4-:R-:W-:Y:S01]  /*2ee0*/  IMAD.WIDE R24, R210.reuse, 0x4, R24 ;  /* 0x00000004d2187825 */ /* 0x050fe200078e0218 */
[----:B------:R1:W-:Y:S03]  /*2ef0*/  LDGSTS.E [R214+0x18000], desc[UR18][R190.64], P1 ;  /* 0x18000000bed67fae */ /* 0x0003e600089a1012 */
[----:B-----5:R-:W-:Y:S01]  /*2f00*/  IMAD.WIDE R22, R210, 0x4, R22 ;  /* 0x00000004d2167825 */ /* 0x020fe200078e0216 */
[----:B------:R3:W-:Y:S03]  /*2f10*/  LDGSTS.E [R214+0x18400], desc[UR18][R192.64], P1 ;  /* 0x18400000c0d67fae */ /* 0x0007e600089a1012 */
[----:B------:R-:W-:Y:S01]  /*2f20*/  VIADD R5, R142, 0xffffffd9 ;  /* 0xffffffd98e057836 */ /* 0x000fe20000000000 */
[----:B------:R4:W-:Y:S01]  /*2f30*/  LDGSTS.E [R214+0x18800], desc[UR18][R194.64], P1 ;  /* 0x18800000c2d67fae */ /* 0x0009e200089a1012 */
[----:B------:R-:W-:-:S03]  /*2f40*/  IMAD.WIDE R20, R210, 0x4, R20 ;  /* 0x00000004d2147825 */ /* 0x000fc600078e0214 */
        /* <DEDUP_REMOVED lines=25> */
[----:B------:R-:W-:Y:S01]  /*30e0*/  ISETP.GE.U32.AND P1, PT, R4, 0x7fffffbc, PT ;  /* 0x7fffffbc0400780c */ /* 0x000fe20003f26070 */
[----:B------:R-:W-:Y:S02]  /*30f0*/  VIADD R4, R142, 0xffffffda ;  /* 0xffffffda8e047836 */ /* 0x000fe40000000000 */
[----:B------:R-:W0:Y:S01]  /*3100*/  LDGDEPBAR ;  /* 0x00000000000079af */ /* 0x000e220000000000 */
[C---:B------:R-:W-:Y:S01]  /*3110*/  IMAD.WIDE R238, R210.reuse, 0x4, R238 ;  /* 0x00000004d2ee7825 */ /* 0x040fe200078e02ee */
[----:B------:R-:W-:Y:S03]  /*3120*/  BAR.SYNC.DEFER_BLOCKING 0x0 ;  /* 0x0000000000007b1d */ /* 0x000fe60000010000 */
[----:B------:R-:W-:-:S04]  /*3130*/  IMAD.WIDE R236, R210, 0x4, R236 ;  /* 0x00000004d2ec7825 */ /* 0x000fc800078e02ec */
[----:B------:R-:W-:-:S04]  /*3140*/  IMAD.WIDE R234, R210, 0x4, R234 ;  /* 0x00000004d2ea7825 */ /* 0x000fc800078e02ea */
[----:B------:R-:W-:-:S04]  /*3150*/  IMAD.WIDE R232, R210, 0x4, R232 ;  /* 0x00000004d2e87825 */ /* 0x000fc800078e02e8 */
[----:B------:R-:W-:-:S04]  /*3160*/  IMAD.WIDE R230, R210, 0x4, R230 ;  /* 0x00000004d2e67825 */ /* 0x000fc800078e02e6 */
[----:B------:R-:W-:-:S04]  /*3170*/  IMAD.WIDE R228, R210, 0x4, R228 ;  /* 0x00000004d2e47825 */ /* 0x000fc800078e02e4 */
[C---:B------:R-:W-:Y:S01]  /*3180*/  IMAD.WIDE R226, R210.reuse, 0x4, R226 ;  /* 0x00000004d2e27825 */ /* 0x040fe200078e02e2 */
[----:B------:R-:W-:Y:S01]  /*3190*/  @!PT LDS RZ, [RZ] ;  /* 0x00000000fffff984 */ /* 0x000fe20000000800 */
[----:B------:R-:W-:Y:S01]  /*31a0*/  @!PT LDS RZ, [RZ] ;  /* 0x00000000fffff984 */ /* 0x000fe20000000800 */
[----:B------:R-:W-:Y:S01]  /*31b0*/  @!PT LDS RZ, [RZ] ;  /* 0x00000000fffff984 */ /* 0x000fe20000000800 */
[----:B------:R1:W-:Y:S03]  /*31c0*/  LDGSTS.E [R215+0x8000], desc[UR18][R28.64], !P2 ;  /* 0x080000001cd77fae */ /* 0x0003e6000d1a1012 */
[----:B------:R-:W-:Y:S01]  /*31d0*/  IMAD.WIDE R224, R210, 0x4, R224 ;  /* 0x00000004d2e07825 */ /* 0x000fe200078e02e0 */
[----:B------:R1:W-:Y:S01]  /*31e0*/  LDGSTS.E [R215+0x8200], desc[UR18][R26.64], !P2 ;  /* 0x082000001ad77fae */ /* 0x0003e2000d1a1012 */
[----:B------:R-:W-:Y:S02]  /*31f0*/  ISETP.GE.U32.AND P2, PT, R4, 0x7fffffbb, PT ;  /* 0x7fffffbb0400780c */ /* 0x000fe40003f46070 */
[----:B------:R-:W-:Y:S01]  /*3200*/  VIADD R4, R142, 0xffffffd8 ;  /* 0xffffffd88e047836 */ /* 0x000fe20000000000 */
        /* <DEDUP_REMOVED lines=14> */
[C---:B------:R-:W-:Y:S02]  /*32f0*/  VIADD R5, R142.reuse, 0xffffffd5 ;  /* 0xffffffd58e057836 */ /* 0x040fe40000000000 */
[----:B------:R1:W-:Y:S01]  /*3300*/  LDGSTS.E [R215+0x9000], desc[UR18][R12.64], !P1 ;  /* 0x090000000cd77fae */ /* 0x0003e2000c9a1012 */
[C---:B------:R-:W-:Y:S02]  /*3310*/  VIADD R6, R142.reuse, 0xffffffc9 ;  /* 0xffffffc98e067836 */ /* 0x040fe40000000000 */
[----:B------:R-:W-:Y:S01]  /*3320*/  VIADD R35, R142, 0xffffffc7 ;  /* 0xffffffc78e237836 */ /* 0x000fe20000000000 */
[----:B------:R1:W-:Y:S01]  /*3330*/  LDGSTS.E [R215+0x9200], desc[UR18][R10.64], !P1 ;  /* 0x092000000ad77fae */ /* 0x0003e2000c9a1012 */
[----:B------:R-:W-:Y:S01]  /*3340*/  ISETP.GE.U32.AND P1, PT, R4, 0x7fffffb7, PT ;  /* 0x7fffffb70400780c */ /* 0x000fe20003f26070 */
[----:B------:R-:W-:-:S02]  /*3350*/  VIADD R4, R142, 0xffffffd4 ;  /* 0xffffffd48e047836 */ /* 0x000fc40000000000 */
[----:B------:R1:W-:Y:S01]  /*3360*/  LDGSTS.E [R215+0x9400], desc[UR18][R8.64], !P2 ;  /* 0x0940000008d77fae */ /* 0x0003e2000d1a1012 */
[C---:B------:R-:W-:Y:S02]  /*3370*/  VIADD R38, R142.reuse, 0xffffffc1 ;  /* 0xffffffc18e267836 */ /* 0x040fe40000000000 */
[C---:B------:R-:W-:Y:S01]  /*3380*/  VIADD R40, R142.reuse, 0xffffffc3 ;  /* 0xffffffc38e287836 */ /* 0x040fe20000000000 */
        /* <DEDUP_REMOVED lines=14> */
[C---:B------:R-:W-:Y:S01]  /*3470*/  VIADD R45, R142.reuse, 0xffffffa8 ;  /* 0xffffffa88e2d7836 */ /* 0x040fe20000000000 */
[C---:B------:R-:W-:Y:S01]  /*3480*/  IADD3 R5, PT, PT, R142.reuse, -0x2f, RZ ;  /* 0xffffffd18e057810 */ /* 0x040fe20007ffe0ff */
        /* <DEDUP_REMOVED lines=14> */
[C---:B------:R-:W-:Y:S01]  /*3570*/  VIADD R52, R142.reuse, 0xffffffa7 ;  /* 0xffffffa78e347836 */ /* 0x040fe20000000000 */
[----:B------:R1:W-:Y:S01]  /*3580*/  LDGSTS.E [R215+0xaa00], desc[UR18][R230.64], !P2 ;  /* 0x0aa00000e6d77fae */ /* 0x0003e2000d1a1012 */
[----:B------:R-:W-:Y:S01]  /*3590*/  ISETP.GE.U32.AND P2, PT, R5, 0x7fffffad, PT ;  /* 0x7fffffad0500780c */ /* 0x000fe20003f46070 */
[----:B------:R-:W-:-:S02]  /*35a0*/  VIADD R5, R142, 0xffffffc8 ;  /* 0xffffffc88e057836 */ /* 0x000fc40000000000 */
[----:B------:R1:W-:Y:S01]  /*35b0*/  LDGSTS.E [R215+0xac00], desc[UR18][R228.64], !P4 ;  /* 0x0ac00000e4d77fae */ /* 0x0003e2000e1a1012 */
[C---:B------:R-:W-:Y:S02]  /*35c0*/  VIADD R53, R142.reuse, 0xffffffa1 ;  /* 0xffffffa18e357836 */ /* 0x040fe40000000000 */
[----:B------:R-:W-:Y:S01]  /*35d0*/  VIADD R54, R142, 0xffffffa2 ;  /* 0xffffffa28e367836 */ /* 0x000fe20000000000 */
        /* <DEDUP_REMOVED lines=14> */
[C---:B------:R-:W-:Y:S01]  /*36c0*/  VIADD R59, R142.reuse, 0xffffffbf ;  /* 0xffffffbf8e3b7836 */ /* 0x040fe20000000000 */
[----:B------:R-:W-:Y:S01]  /*36d0*/  SEL R4, RZ, 0x1, P2 ;  /* 0x00000001ff047807 */ /* 0x000fe20001000000 */
[C---:B------:R-:W-:Y:S01]  /*36e0*/  VIADD R60, R142.reuse, 0xffffffb8 ;  /* 0xffffffb88e3c7836 */ /* 0x040fe20000000000 */
[----:B------:R-:W-:Y:S01]  /*36f0*/  ISETP.GE.U32.AND P2, PT, R5, 0x7fffffa9, PT ;  /* 0x7fffffa90500780c */ /* 0x000fe20003f46070 */
[C---:B------:R-:W-:Y:S01]  /*3700*/  VIADD R61, R142.reuse, 0xffffffb9 ;  /* 0xffffffb98e3d7836 */ /* 0x040fe20000000000 */
[----:B------:R-:W-:Y:S01]  /*3710*/  SEL R5, RZ, 0x1fffe, P4 ;  /* 0x0001fffeff057807 */ /* 0x000fe20002000000 */
[----:B------:R-:W-:Y:S01]  /*3720*/  VIADD R62, R142, 0xffffffba ;  /* 0xffffffba8e3e7836 */ /* 0x000fe20000000000 */
[----:B------:R-:W-:Y:S01]  /*3730*/  ISETP.GE.U32.AND P4, PT, R6, 0x7fffffaa, PT ;  /* 0x7fffffaa0600780c */ /* 0x000fe20003f86070 */
[C---:B------:R-:W-:Y:S01]  /*3740*/  VIADD R64, R142.reuse, 0xffffffb4 ;  /* 0xffffffb48e407836 */ /* 0x040fe20000000000 */
[----:B------:R-:W-:Y:S01]  /*3750*/  SEL R6, RZ, 0x4, P5 ;  /* 0x00000004ff067807 */ /* 0x000fe20002800000 */
[----:B------:R-:W-:Y:S01]  /*3760*/  VIADD R65, R142, 0xffffffb5 ;  /* 0xffffffb58e417836 */ /* 0x000fe20000000000 */
        /* <DEDUP_REMOVED lines=9> */
[----:B------:R-:W-:Y:S01]  /*3800*/  IMAD.IADD R4, R4, 0x1, R5 ;  /* 0x0000000104047824 */ /* 0x000fe200078e0205 */
[----:B------:R-:W-:Y:S01]  /*3810*/  SEL R32, RZ, 0x1fffe, P4 ;  /* 0x0001fffeff207807 */ /* 0x000fe20002000000 */
[C---:B------:R-:W-:Y:S01]  /*3820*/  VIADD R72, R142.reuse, 0xffffffb1 ;  /* 0xffffffb18e487836 */ /* 0x040fe20000000000 */
[----:B------:R-:W-:Y:S01]  /*3830*/  ISETP.GE.U32.AND P4, PT, R33, 0x7fffffa6, PT ;  /* 0x7fffffa62100780c */ /* 0x000fe20003f86070 */
[----:B------:R-:W-:Y:S01]  /*3840*/  VIADD R73, R142, 0xffffffb2 ;  /* 0xffffffb28e497836 */ /* 0x000fe20000000000 */
[----:B------:R-:W-:Y:S01]  /*3850*/  SEL R33, RZ, 0x4, P5 ;  /* 0x00000004ff217807 */ /* 0x000fe20002800000 */
[----:B------:R-:W-:Y:S01]  /*3860*/  IMAD.IADD R31, R31, 0x1, R32 ;  /* 0x000000011f1f7824 */ /* 0x000fe200078e0220 */
[----:B------:R-:W-:Y:S01]  /*3870*/  ISETP.GE.U32.AND P5, PT, R34, 0x7fffffa7, PT ;  /* 0x7fffffa72200780c */ /* 0x000fe20003fa6070 */
[----:B------:R-:W-:Y:S01]  /*3880*/  VIADD R75, R142, 0xffffffb3 ;  /* 0xffffffb38e4b7836 */ /* 0x000fe20000000000 */
[----:B------:R-:W-:Y:S01]  /*3890*/  SEL R34, RZ, 0x7fff8, P6 ;  /* 0x0007fff8ff227807 */ /* 0x000fe20003000000 */
[----:B------:R-:W-:Y:S01]  /*38a0*/  IMAD.WIDE R130, R210, 0x4, R130 ;  /* 0x00000004d2827825 */ /* 0x000fe200078e0282 */
[----:B------:R-:W-:-:S02]  /*38b0*/  ISETP.GE.U32.AND P6, PT, R35, 0x7fffffa8, PT ;  /* 0x7fffffa82300780c */ /* 0x000fc40003fc6070 */
[----:B------:R-:W-:Y:S01]  /*38c0*/  SEL R36, RZ, 0x1fffe, P4 ;  /* 0x0001fffeff247807 */ /* 0x000fe20002000000 */
[----:B------:R-:W-:Y:S01]  /*38d0*/  IMAD.WIDE R128, R210, 0x4, R128 ;  /* 0x00000004d2807825 */ /* 0x000fe200078e0280 */
[----:B------:R-:W-:Y:S01]  /*38e0*/  SEL R35, RZ, 0x1, P2 ;  /* 0x00000001ff237807 */ /* 0x000fe20001000000 */
[----:B------:R1:W-:Y:S01]  /*38f0*/  LDGSTS.E [R215+0xb800], desc[UR18][R130.64], !P1 ;  /* 0x0b80000082d77fae */ /* 0x0003e2000c9a1012 */
[----:B------:R-:W-:Y:S01]  /*3900*/  ISETP.GE.AND P4, PT, R39, R37, PT ;  /* 0x000000252700720c */ /* 0x000fe20003f86270 */
[C---:B------:R-:W-:Y:S01]  /*3910*/  VIADD R39, R142.reuse, 0xffffffc2 ;  /* 0xffffffc28e277836 */ /* 0x040fe20000000000 */
[----:B------:R-:W-:Y:S01]  /*3920*/  ISETP.GE.U32.AND P2, PT, R37, 0x7fffffa1, PT ;  /* 0x7fffffa12500780c */ /* 0x000fe20003f46070 */
[----:B------:R-:W-:Y:S01]  /*3930*/  IMAD.IADD R35, R35, 0x1, R36 ;  /* 0x0000000123237824 */ /* 0x000fe200078e0224 */
[----:B------:R-:W-:Y:S01]  /*3940*/  SEL R37, RZ, 0x4, P5 ;  /* 0x00000004ff257807 */ /* 0x000fe20002800000 */
[----:B------:R-:W-:Y:S01]  /*3950*/  VIADD R142, R142, 0xffffffa0 ;  /* 0xffffffa08e8e7836 */ /* 0x000fe20000000000 */
[----:B------:R-:W-:Y:S01]  /*3960*/  ISETP.GE.U32.AND P5, PT, R38, 0x7fffffa2, PT ;  /* 0x7fffffa22600780c */ /* 0x000fe20003fa6070 */
[C---:B------:R-:W-:Y:S01]  /*3970*/  IMAD.WIDE R126, R210.reuse, 0x4, R126 ;  /* 0x00000004d27e7825 */ /* 0x040fe200078e027e */
[----:B------:R-:W-:Y:S01]  /*3980*/  SEL R38, RZ, 0x7fff8, P6 ;  /* 0x0007fff8ff267807 */ /* 0x000fe20003000000 */
[----:B------:R1:W-:Y:S01]  /*3990*/  LDGSTS.E [R215+0xba00], desc[UR18][R128.64], !P1 ;  /* 0x0ba0000080d77fae */ /* 0x0003e2000c9a1012 */
[----:B------:R-:W-:Y:S01]  /*39a0*/  ISETP.GE.U32.AND P6, PT, R39, 0x7fffffa3, PT ;  /* 0x7fffffa32700780c */ /* 0x000fe20003fc6070 */
[----:B------:R-:W-:Y:S01]  /*39b0*/  IMAD.WIDE R124, R210, 0x4, R124 ;  /* 0x00000004d27c7825 */ /* 0x000fe200078e027c */
[----:B------:R-:W-:-:S02]  /*39c0*/  SEL R39, RZ, 0x1fffe, P5 ;  /* 0x0001fffeff277807 */ /* 0x000fc40002800000 */
[----:B------:R-:W-:Y:S01]  /*39d0*/  ISETP.GE.U32.AND P5, PT, R40, 0x7fffffa4, PT ;  /* 0x7fffffa42800780c */ /* 0x000fe20003fa6070 */
[C---:B------:R-:W-:Y:S01]  /*39e0*/  IMAD.WIDE R122, R210.reuse, 0x4, R122 ;  /* 0x00000004d27a7825 */ /* 0x040fe200078e027a */
[----:B------:R-:W-:Y:S02]  /*39f0*/  SEL R40, RZ, 0x4, P6 ;  /* 0x00000004ff287807 */ /* 0x000fe40003000000 */
[----:B------:R-:W-:Y:S01]  /*3a00*/  ISETP.GE.U32.AND P6, PT, R41, 0x7fffff8d, PT ;  /* 0x7fffff8d2900780c */ /* 0x000fe20003fc6070 */
[----:B------:R-:W-:Y:S01]  /*3a10*/  IMAD.WIDE R120, R210, 0x4, R120 ;  /* 0x00000004d2787825 */ /* 0x000fe200078e0278 */
[----:B------:R-:W-:Y:S02]  /*3a20*/  SEL R41, RZ, 0x7fff8, P5 ;  /* 0x0007fff8ff297807 */ /* 0x000fe40002800000 */
[----:B------:R-:W-:Y:S01]  /*3a30*/  ISETP.GE.U32.AND P5, PT, R42, 0x7fffff8e, PT ;  /* 0x7fffff8e2a00780c */ /* 0x000fe20003fa6070 */
[----:B------:R-:W-:Y:S01]  /*3a40*/  IMAD.WIDE R118, R210, 0x4, R118 ;  /* 0x00000004d2767825 */ /* 0x000fe200078e0276 */
[----:B------:R-:W-:-:S02]  /*3a50*/  SEL R42, RZ, 0x1, P6 ;  /* 0x00000001ff2a7807 */ /* 0x000fc40003000000 */
[----:B------:R-:W-:Y:S01]  /*3a60*/  ISETP.GE.U32.AND P6, PT, R43, 0x7fffff8f, PT ;  /* 0x7fffff8f2b00780c */ /* 0x000fe20003fc6070 */
[----:B------:R-:W-:Y:S01]  /*3a70*/  IMAD.WIDE R116, R210, 0x4, R116 ;  /* 0x00000004d2747825 */ /* 0x000fe200078e0274 */
[----:B------:R-:W-:Y:S02]  /*3a80*/  SEL R43, RZ, 0x1fffe, P5 ;  /* 0x0001fffeff2b7807 */ /* 0x000fe40002800000 */
[----:B------:R-:W-:Y:S01]  /*3a90*/  ISETP.GE.U32.AND P5, PT, R44, 0x7fffff90, PT ;  /* 0x7fffff902c00780c */ /* 0x000fe20003fa6070 */
[C---:B------:R-:W-:Y:S01]  /*3aa0*/  IMAD.WIDE R114, R210.reuse, 0x4, R114 ;  /* 0x00000004d2727825 */ /* 0x040fe200078e0272 */
[----:B------:R-:W-:Y:S02]  /*3ab0*/  SEL R44, RZ, 0x4, P6 ;  /* 0x00000004ff2c7807 */ /* 0x000fe40003000000 */
        /* <DEDUP_REMOVED lines=25> */
[----:B------:R-:W-:Y:S01]  /*3c50*/  IMAD.IADD R50, R50, 0x1, R51 ;  /* 0x0000000132327824 */ /* 0x000fe200078e0233 */
[----:B------:R-:W-:Y:S01]  /*3c60*/  SEL R53, RZ, 0x7fff8, P5 ;  /* 0x0007fff8ff357807 */ /* 0x000fe20002800000 */
[----:B------:R-:W-:Y:S01]  /*3c70*/  IMAD.WIDE R96, R210, 0x4, R96 ;  /* 0x00000004d2607825 */ /* 0x000fe200078e0260 */
[----:B------:R-:W-:Y:S02]  /*3c80*/  ISETP.GE.U32.AND P5, PT, R54, 0x7fffff83, PT ;  /* 0x7fffff833600780c */ /* 0x000fe40003fa6070 */
[----:B------:R-:W-:Y:S01]  /*3c90*/  SEL R54, RZ, 0x1fffe, P6 ;  /* 0x0001fffeff367807 */ /* 0x000fe20003000000 */
[----:B------:R-:W-:Y:S01]  /*3ca0*/  IMAD.WIDE R94, R210, 0x4, R94 ;  /* 0x00000004d25e7825 */ /* 0x000fe200078e025e */
[----:B------:R-:W-:-:S02]  /*3cb0*/  ISETP.GE.U32.AND P6, PT, R55, 0x7fffff84, PT ;  /* 0x7fffff843700780c */ /* 0x000fc40003fc6070 */
[----:B------:R-:W-:Y:S01]  /*3cc0*/  SEL R55, RZ, 0x4, P5 ;  /* 0x00000004ff377807 */ /* 0x000fe20002800000 */
[----:B------:R-:W-:Y:S01]  /*3cd0*/  IMAD.WIDE R92, R210, 0x4, R92 ;  /* 0x00000004d25c7825 */ /* 0x000fe200078e025c */
[----:B------:R-:W-:Y:S02]  /*3ce0*/  ISETP.GE.U32.AND P5, PT, R56, 0x7fffff9d, PT ;  /* 0x7fffff9d3800780c */ /* 0x000fe40003fa6070 */
[----:B------:R-:W-:Y:S01]  /*3cf0*/  SEL R56, RZ, 0x7fff8, P6 ;  /* 0x0007fff8ff387807 */ /* 0x000fe20003000000 */
[C---:B------:R-:W-:Y:S01]  /*3d00*/  IMAD.WIDE R90, R210.reuse, 0x4, R90 ;  /* 0x00000004d25a7825 */ /* 0x040fe200078e025a */
[----:B------:R-:W-:Y:S02]  /*3d10*/  ISETP.GE.U32.AND P6, PT, R57, 0x7fffff9e, PT ;  /* 0x7fffff9e3900780c */ /* 0x000fe40003fc6070 */
[----:B------:R-:W-:Y:S01]  /*3d20*/  SEL R57, RZ, 0x1, P5 ;  /* 0x00000001ff397807 */ /* 0x000fe20002800000 */
[----:B------:R-:W-:Y:S01]  /*3d30*/  IMAD.WIDE R88, R210, 0x4, R88 ;  /* 0x00000004d2587825 */ /* 0x000fe200078e0258 */
[----:B------:R-:W-:-:S02]  /*3d40*/  ISETP.GE.U32.AND P5, PT, R58, 0x7fffff9f, PT ;  /* 0x7fffff9f3a00780c */ /* 0x000fc40003fa6070 */
[----:B------:R-:W-:Y:S01]  /*3d50*/  SEL R58, RZ, 0x1fffe, P6 ;  /* 0x0001fffeff3a7807 */ /* 0x000fe20003000000 */
[C---:B------:R-:W-:Y:S01]  /*3d60*/  IMAD.WIDE R86, R210.reuse, 0x4, R86 ;  /* 0x00000004d2567825 */ /* 0x040fe200078e0256 */
[----:B------:R-:W-:Y:S02]  /*3d70*/  ISETP.GE.U32.AND P6, PT, R59, 0x7fffffa0, PT ;  /* 0x7fffffa03b00780c */ /* 0x000fe40003fc6070 */
        /* <DEDUP_REMOVED lines=28> */
[----:B------:R-:W-:Y:S01]  /*3f40*/  IMAD.IADD R46, R46, 0x1, R47 ;  /* 0x000000012e2e7824 */ /* 0x000fe200078e022f */
[----:B------:R-:W-:Y:S01]  /*3f50*/  SEL R68, RZ, 0x7fff8, P5 ;  /* 0x0007fff8ff447807 */ /* 0x000fe20002800000 */
[----:B------:R-:W-:Y:S01]  /*3f60*/  IMAD.IADD R61, R61, 0x1, R62 ;  /* 0x000000013d3d7824 */ /* 0x000fe200078e023e */
[----:B------:R-:W-:Y:S01]  /*3f70*/  ISETP.GE.U32.AND P5, PT, R71, 0x7fffff91, PT ;  /* 0x7fffff914700780c */ /* 0x000fe20003fa6070 */
[----:B------:R-:W-:Y:S01]  /*3f80*/  IMAD.WIDE R178, R210, 0x4, R178 ;  /* 0x00000004d2b27825 */ /* 0x000fe200078e02b2 */
[----:B------:R-:W-:Y:S01]  /*3f90*/  IADD3 R5, PT, PT, R5, R39, RZ ;  /* 0x0000002705057210 */ /* 0x000fe20007ffe0ff */
[----:B------:R1:W-:Y:S01]  /*3fa0*/  LDGSTS.E [R215+0xbc00], desc[UR18][R126.64], !P6 ;  /* 0x0bc000007ed77fae */ /* 0x0003e2000f1a1012 */
[----:B------:R-:W-:Y:S01]  /*3fb0*/  SEL R71, RZ, 0x1, P5 ;  /* 0x00000001ff477807 */ /* 0x000fe20002800000 */
[----:B------:R-:W-:Y:S01]  /*3fc0*/  IMAD.IADD R65, R65, 0x1, R66 ;  /* 0x0000000141417824 */ /* 0x000fe200078e0242 */
[----:B------:R-:W-:Y:S01]  /*3fd0*/  ISETP.GE.U32.AND P5, PT, R72, 0x7fffff92, PT ;  /* 0x7fffff924800780c */ /* 0x000fe20003fa6070 */
[----:B------:R1:W-:Y:S01]  /*3fe0*/  LDGSTS.E [R215+0xbe00], desc[UR18][R124.64], !P6 ;  /* 0x0be000007cd77fae */ /* 0x0003e2000f1a1012 */
[----:B------:R-:W-:Y:S01]  /*3ff0*/  LOP3.LUT R31, R31, 0x3, RZ, 0xc0, !PT ;  /* 0x000000031f1f7812 */ /* 0x000fe200078ec0ff */
[----:B------:R-:W-:Y:S01]  /*4000*/  IMAD.WIDE R186, R210, 0x4, R186 ;  /* 0x00000004d2ba7825 */ /* 0x000fe200078e02ba */
[----:B------:R-:W-:-:S02]  /*4010*/  LOP3.LUT R5, R5, 0x3, RZ, 0xc0, !PT ;  /* 0x0000000305057812 */ /* 0x000fc400078ec0ff */
[----:B------:R-:W-:Y:S01]  /*4020*/  SEL R72, RZ, 0x1fffe, P5 ;  /* 0x0001fffeff487807 */ /* 0x000fe20002800000 */
[----:B------:R-:W-:Y:S01]  /*4030*/  IMAD.SHL.U32 R133, R133, 0x20, RZ ;  /* 0x0000002085857824 */ /* 0x000fe200078e00ff */
[----:B------:R-:W-:Y:S01]  /*4040*/  ISETP.GE.U32.AND P5, PT, R73, 0x7fffff93, PT ;  /* 0x7fffff934900780c */ /* 0x000fe20003fa6070 */
[----:B--2---:R-:W-:Y:S01]  /*4050*/  IMAD.WIDE R180, R210, 0x4, R180 ;  /* 0x00000004d2b47825 */ /* 0x004fe200078e02b4 */
[----:B------:R-:W-:Y:S02]  /*4060*/  LOP3.LUT R4, R4, 0x3, RZ, 0xc0, !PT ;  /* 0x0000000304047812 */ /* 0x000fe400078ec0ff */
[----:B------:R-:W-:Y:S01]  /*4070*/  IADD3 R31, PT, PT, R31, R34, R33 ;  /* 0x000000221f1f7210 */ /* 0x000fe20007ffe021 */
[----:B------:R-:W-:Y:S01]  /*4080*/  IMAD.IADD R71, R71, 0x1, R72 ;  /* 0x0000000147477824 */ /* 0x000fe200078e0248 */
[----:B------:R-:W-:Y:S01]  /*4090*/  LOP3.LUT R35, R35, 0x3, RZ, 0xc0, !PT ;  /* 0x0000000323237812 */ /* 0x000fe200078ec0ff */
[----:B------:R-:W-:Y:S01]  /*40a0*/  IMAD.WIDE R188, R210, 0x4, R188 ;  /* 0x00000004d2bc7825 */ /* 0x000fe200078e02bc */
[----:B------:R-:W-:-:S02]  /*40b0*/  IADD3 R5, PT, PT, R5, R41, R40 ;  /* 0x0000002905057210 */ /* 0x000fc40007ffe028 */
[----:B------:R-:W-:Y:S01]  /*40c0*/  SEL R73, RZ, 0x4, P5 ;  /* 0x00000004ff497807 */ /* 0x000fe20002800000 */
[----:B------:R-:W-:Y:S01]  /*40d0*/  IMAD.SHL.U32 R31, R31, 0x100, RZ ;  /* 0x000001001f1f7824 */ /* 0x000fe200078e00ff */
[----:B------:R-:W-:Y:S01]  /*40e0*/  IADD3 R4, PT, PT, R4, R30, R6 ;  /* 0x0000001e04047210 */ /* 0x000fe20007ffe006 */
[----:B-1----:R-:W-:Y:S01]  /*40f0*/  IMAD.WIDE R190, R133, 0x4, R190 ;  /* 0x0000000485be7825 */ /* 0x002fe200078e02be */
[----:B------:R-:W-:Y:S02]  /*4100*/  ISETP.GE.U32.AND P5, PT, R75, 0x7fffff94, PT ;  /* 0x7fffff944b00780c */ /* 0x000fe40003fa6070 */
[----:B------:R-:W-:Y:S01]  /*4110*/  IADD3 R35, PT, PT, R35, R38, R37 ;  /* 0x0000002623237210 */ /* 0x000fe20007ffe025 */
[----:B---3--:R-:W-:Y:S01]  /*4120*/  IMAD.WIDE R192, R133, 0x4, R192 ;  /* 0x0000000485c07825 */ /* 0x008fe200078e02c0 */
[----:B------:R-:W-:Y:S02]  /*4130*/  LOP3.LUT R6, R5, 0xf, RZ, 0xc0, !PT ;  /* 0x0000000f05067812 */ /* 0x000fe400078ec0ff */
[----:B------:R-:W-:Y:S01]  /*4140*/  SEL R32, RZ, 0x7fff8, P5 ;  /* 0x0007fff8ff207807 */ /* 0x000fe20002800000 */
[----:B------:R-:W-:Y:S01]  /*4150*/  IMAD.IADD R42, R42, 0x1, R43 ;  /* 0x000000012a2a7824 */ /* 0x000fe200078e022b */
[----:B------:R-:W-:Y:S01]  /*4160*/  ISETP.GE.U32.AND P5, PT, R142, 0x7fffff81, PT ;  /* 0x7fffff818e00780c */ /* 0x000fe20003fa6070 */
[----:B------:R-:W-:Y:S01]  /*4170*/  IMAD R6, R35, 0x10, R6 ;  /* 0x0000001023067824 */ /* 0x000fe200078e0206 */
[----:B------:R-:W-:Y:S01]  /*4180*/  LOP3.LUT R31, R31, 0xf00, RZ, 0xe2, !PT ;  /* 0x00000f001f1f7812 */ /* 0x000fe200078ee2ff */
[----:B------:R-:W-:Y:S01]  /*4190*/  IMAD.IADD R57, R57, 0x1, R58 ;  /* 0x0000000139397824 */ /* 0x000fe200078e023a */
[----:B------:R-:W-:Y:S01]  /*41a0*/  SEL R36, RZ, 0x1, P5 ;  /* 0x00000001ff247807 */ /* 0x000fe20002800000 */
[----:B----4-:R-:W-:Y:S01]  /*41b0*/  IMAD.WIDE R194, R133, 0x4, R194 ;  /* 0x0000000485c27825 */ /* 0x010fe200078e02c2 */
[----:B------:R-:W-:-:S02]  /*41c0*/  LEA R4, R4, R31, 0xc ;  /* 0x0000001f04047211 */ /* 0x000fc400078e60ff */
[----:B------:R-:W-:Y:S01]  /*41d0*/  LOP3.LUT R31, R6, 0xff, RZ, 0xc0, !PT ;  /* 0x000000ff061f7812 */ /* 0x000fe200078ec0ff */
[----:B------:R-:W-:Y:S01]  /*41e0*/  IMAD.IADD R36, R36, 0x1, R54 ;  /* 0x0000000124247824 */ /* 0x000fe200078e0236 */
[----:B------:R-:W-:Y:S01]  /*41f0*/  LOP3.LUT R50, R50, 0x3, RZ, 0xc0, !PT ;  /* 0x0000000332327812 */ /* 0x000fe200078ec0ff */
[----:B-----5:R-:W-:Y:S01]  /*4200*/  IMAD.WIDE R196, R133, 0x4, R196 ;  /* 0x0000000485c47825 */ /* 0x020fe200078e02c4 */
[----:B------:R-:W-:Y:S02]  /*4210*/  LOP3.LUT R71, R71, 0x3, RZ, 0xc0, !PT ;  /* 0x0000000347477812 */ /* 0x000fe400078ec0ff */
[----:B------:R-:W-:Y:S01]  /*4220*/  LOP3.LUT R36, R36, 0x3, RZ, 0xc0, !PT ;  /* 0x0000000324247812 */ /* 0x000fe200078ec0ff */
[----:B------:R-:W-:Y:S01]  /*4230*/  IMAD.IADD R31, R4, 0x1, R31 ;  /* 0x00000001041f7824 */ /* 0x000fe200078e021f */
[----:B------:R-:W-:Y:S01]  /*4240*/  IADD3 R50, PT, PT, R50, R53, R52 ;  /* 0x0000003532327210 */ /* 0x000fe20007ffe034 */
[----:B------:R-:W-:Y:S01]  /*4250*/  IMAD.WIDE R198, R133, 0x4, R198 ;  /* 0x0000000485c67825 */ /* 0x000fe200078e02c6 */
[----:B------:R-:W-:-:S02]  /*4260*/  IADD3 R36, PT, PT, R36, R56, R55 ;  /* 0x0000003824247210 */ /* 0x000fc40007ffe037 */
[----:B------:R-:W-:Y:S01]  /*4270*/  LOP3.LUT R31, R31, 0xffff, RZ, 0xc0, !PT ;  /* 0x0000ffff1f1f7812 */ /* 0x000fe200078ec0ff */
[C---:B------:R-:W-:Y:S01]  /*4280*/  IMAD.WIDE R200, R133.reuse, 0x4, R200 ;  /* 0x0000000485c87825 */ /* 0x040fe200078e02c8 */
[----:B------:R-:W-:Y:S02]  /*4290*/  LOP3.LUT R5, R36, 0xf, RZ, 0xc0, !PT ;  /* 0x0000000f24057812 */ /* 0x000fe400078ec0ff */
[----:B------:R-:W-:Y:S01]  /*42a0*/  SHF.R.U32.HI R6, RZ, 0xf, R31 ;  /* 0x0000000fff067819 */ /* 0x000fe2000001161f */
[----:B------:R-:W-:Y:S01]  /*42b0*/  IMAD.WIDE R202, R133, 0x4, R202 ;  /* 0x0000000485ca7825 */ /* 0x000fe200078e02ca */
[----:B------:R-:W-:Y:S02]  /*42c0*/  IADD3 R32, PT, PT, R71, R32, R73 ;  /* 0x0000002047207210 */ /* 0x000fe40007ffe049 */
[----:B------:R-:W-:Y:S01]  /*42d0*/  LOP3.LUT P1, RZ, R6, 0x1, RZ, 0xc0, !PT ;  /* 0x0000000106ff7812 */ /* 0x000fe2000782c0ff */
[----:B------:R-:W-:Y:S01]  /*42e0*/  IMAD R50, R50, 0x10, R5 ;  /* 0x0000001032327824 */ /* 0x000fe200078e0205 */
[----:B------:R-:W-:Y:S01]  /*42f0*/  SHF.R.U32.HI R6, RZ, 0xe, R31 ;  /* 0x0000000eff067819 */ /* 0x000fe2000001161f */
[----:B------:R-:W-:Y:S01]  /*4300*/  IMAD.WIDE R204, R133, 0x4, R204 ;  /* 0x0000000485cc7825 */ /* 0x000fe200078e02cc */
[----:B------:R-:W-:-:S02]  /*4310*/  LOP3.LUT R5, R32, 0xf, RZ, 0xc0, !PT ;  /* 0x0000000f20057812 */ /* 0x000fc400078ec0ff */
[----:B------:R-:W-:Y:S01]  /*4320*/  LOP3.LUT P6, RZ, R6, 0x1, RZ, 0xc0, !PT ;  /* 0x0000000106ff7812 */ /* 0x000fe200078cc0ff */
[C---:B------:R-:W-:Y:S01]  /*4330*/  IMAD.WIDE R206, R133.reuse, 0x4, R206 ;  /* 0x0000000485ce7825 */ /* 0x040fe200078e02ce */
[----:B------:R-:W-:Y:S02]  /*4340*/  SHF.R.U32.HI R32, RZ, 0xd, R31 ;  /* 0x0000000dff207819 */ /* 0x000fe4000001161f */
[----:B------:R-:W-:Y:S01]  /*4350*/  SEL R6, RZ, 0x4, P4 ;  /* 0x00000004ff067807 */ /* 0x000fe20002000000 */
[C---:B------:R-:W-:Y:S01]  /*4360*/  IMAD.WIDE R208, R133.reuse, 0x4, R208 ;  /* 0x0000000485d07825 */ /* 0x040fe200078e02d0 */
[----:B------:R-:W-:Y:S01]  /*4370*/  LOP3.LUT P4, RZ, R32, 0x1, RZ, 0xc0, !PT ;  /* 0x0000000120ff7812 */ /* 0x000fe2000788c0ff */
[----:B------:R1:W-:Y:S01]  /*4380*/  LDGSTS.E [R215+0xc000], desc[UR18][R122.64], P1 ;  /* 0x0c0000007ad77fae */ /* 0x0003e200089a1012 */
[----:B------:R-:W-:Y:S01]  /*4390*/  SHF.R.U32.HI R33, RZ, 0xc, R31 ;  /* 0x0000000cff217819 */ /* 0x000fe2000001161f */
[----:B------:R-:W-:Y:S01]  /*43a0*/  IMAD.WIDE R134, R133, 0x4, R134 ;  /* 0x0000000485867825 */ /* 0x000fe200078e0286 */
[----:B------:R-:W-:Y:S01]  /*43b0*/  SHF.R.U32.HI R32, RZ, 0xb, R31 ;  /* 0x0000000bff207819 */ /* 0x000fe2000001161f */
[----:B------:R2:W-:Y:S01]  /*43c0*/  LDGSTS.E [R215+0xc200], desc[UR18][R120.64], P1 ;  /* 0x0c20000078d77fae */ /* 0x0005e200089a1012 */
[----:B------:R-:W-:Y:S01]  /*43d0*/  LOP3.LUT P1, RZ, R33, 0x1, RZ, 0xc0, !PT ;  /* 0x0000000121ff7812 */ /* 0x000fe2000782c0ff */
[C---:B------:R-:W-:Y:S01]  /*43e0*/  IMAD.WIDE R136, R133.reuse, 0x4, R136 ;  /* 0x0000000485887825 */ /* 0x040fe200078e0288 */
[----:B------:R-:W-:Y:S01]  /*43f0*/  SHF.R.U32.HI R33, RZ, 0xa, R31 ;  /* 0x0000000aff217819 */ /* 0x000fe2000001161f */
[----:B------:R3:W-:Y:S01]  /*4400*/  LDGSTS.E [R215+0xc400], desc[UR18][R118.64], P6 ;  /* 0x0c40000076d77fae */ /* 0x0007e2000b1a1012 */
[----:B------:R-:W-:Y:S01]  /*4410*/  LOP3.LUT R46, R46, 0x3, RZ, 0xc0, !PT ;  /* 0x000000032e2e7812 */ /* 0x000fe200078ec0ff */
[----:B------:R-:W-:Y:S01]  /*4420*/  IMAD.WIDE R138, R133, 0x4, R138 ;  /* 0x00000004858a7825 */ /* 0x000fe200078e028a */
[----:B------:R-:W-:Y:S01]  /*4430*/  LOP3.LUT R61, R61, 0x3, RZ, 0xc0, !PT ;  /* 0x000000033d3d7812 */ /* 0x000fe200078ec0ff */
[----:B------:R4:W-:Y:S01]  /*4440*/  LDGSTS.E [R215+0xc600], desc[UR18][R116.64], P6 ;  /* 0x0c60000074d77fae */ /* 0x0009e2000b1a1012 */
[----:B------:R-:W-:Y:S01]  /*4450*/  LOP3.LUT P6, RZ, R32, 0x1, RZ, 0xc0, !PT ;  /* 0x0000000120ff7812 */ /* 0x000fe200078cc0ff */
[C---:B------:R-:W-:Y:S01]  /*4460*/  IMAD.WIDE R168, R133.reuse, 0x4, R168 ;  /* 0x0000000485a87825 */ /* 0x040fe200078e02a8 */
[----:B------:R-:W-:Y:S01]  /*4470*/  SHF.R.U32.HI R32, RZ, 0x9, R31 ;  /* 0x00000009ff207819 */ /* 0x000fe2000001161f */
[----:B------:R5:W-:Y:S01]  /*4480*/  LDGSTS.E [R215+0xc800], desc[UR18][R114.64], P4 ;  /* 0x0c80000072d77fae */ /* 0x000be2000a1a1012 */
[----:B------:R-:W-:Y:S01]  /*4490*/  IADD3 R46, PT, PT, R46, R49, R48 ;  /* 0x000000312e2e7210 */ /* 0x000fe20007ffe030 */
[----:B------:R-:W-:Y:S01]  /*44a0*/  IMAD.WIDE R170, R133, 0x4, R170 ;  /* 0x0000000485aa7825 */ /* 0x000fe200078e02aa */
[----:B------:R-:W-:Y:S01]  /*44b0*/  LOP3.LUT R65, R65, 0x3, RZ, 0xc0, !PT ;  /* 0x0000000341417812 */ /* 0x000fe200078ec0ff */
[----:B------:R1:W-:Y:S01]  /*44c0*/  LDGSTS.E [R215+0xca00], desc[UR18][R112.64], P4 ;  /* 0x0ca0000070d77fae */ /* 0x0003e2000a1a1012 */
[----:B------:R-:W-:Y:S01]  /*44d0*/  LOP3.LUT P4, RZ, R33, 0x1, RZ, 0xc0, !PT ;  /* 0x0000000121ff7812 */ /* 0x000fe2000788c0ff */
[----:B------:R-:W-:Y:S01]  /*44e0*/  IMAD.SHL.U32 R46, R46, 0x100, RZ ;  /* 0x000001002e2e7824 */ /* 0x000fe200078e00ff */
[----:B------:R-:W-:Y:S01]  /*44f0*/  SHF.R.U32.HI R33, RZ, 0x8, R31 ;  /* 0x00000008ff217819 */ /* 0x000fe2000001161f */
[----:B------:R1:W-:Y:S01]  /*4500*/  LDGSTS.E [R215+0xcc00], desc[UR18][R110.64], P1 ;  /* 0x0cc000006ed77fae */ /* 0x0003e200089a1012 */
[----:B------:R-:W-:Y:S01]  /*4510*/  IADD3 R61, PT, PT, R61, R64, R63 ;  /* 0x000000403d3d7210 */ /* 0x000fe20007ffe03f */
[----:B------:R-:W-:Y:S01]  /*4520*/  IMAD.WIDE R172, R133, 0x4, R172 ;  /* 0x0000000485ac7825 */ /* 0x000fe200078e02ac */
[----:B------:R-:W-:Y:S01]  /*4530*/  IADD3 R30, PT, PT, R65, R68, R67 ;  /* 0x00000044411e7210 */ /* 0x000fe20007ffe043 */
[----:B------:R1:W-:Y:S01]  /*4540*/  LDGSTS.E [R215+0xce00], desc[UR18][R108.64], P1 ;  /* 0x0ce000006cd77fae */ /* 0x0003e200089a1012 */
[----:B------:R-:W-:Y:S01]  /*4550*/  LOP3.LUT P1, RZ, R32, 0x1, RZ, 0xc0, !PT ;  /* 0x0000000120ff7812 */ /* 0x000fe2000782c0ff */
[----:B------:R-:W-:Y:S01]  /*4560*/  IMAD.SHL.U32 R61, R61, 0x100, RZ ;  /* 0x000001003d3d7824 */ /* 0x000fe200078e00ff */
[----:B------:R-:W-:Y:S01]  /*4570*/  SHF.R.U32.HI R32, RZ, 0x7, R31 ;  /* 0x00000007ff207819 */ /* 0x000fe2000001161f */
[----:B------:R1:W-:Y:S01]  /*4580*/  LDGSTS.E [R215+0xd000], desc[UR18][R106.64], P6 ;  /* 0x0d0000006ad77fae */ /* 0x0003e2000b1a1012 */
[----:B------:R-:W-:Y:S01]  /*4590*/  LOP3.LUT R42, R42, 0x3, RZ, 0xc0, !PT ;  /* 0x000000032a2a7812 */ /* 0x000fe200078ec0ff */
[----:B------:R-:W-:Y:S01]  /*45a0*/  IMAD R30, R30, 0x10, R5 ;  /* 0x000000101e1e7824 */ /* 0x000fe200078e0205 */
[----:B------:R-:W-:Y:S01]  /*45b0*/  LOP3.LUT R57, R57, 0x3, RZ, 0xc0, !PT ;  /* 0x0000000339397812 */ /* 0x000fe200078ec0ff */
[----:B------:R1:W-:Y:S01]  /*45c0*/  LDGSTS.E [R215+0xd200], desc[UR18][R104.64], P6 ;  /* 0x0d20000068d77fae */ /* 0x0003e2000b1a1012 */
[----:B------:R-:W-:Y:S01]  /*45d0*/  LOP3.LUT P6, RZ, R33, 0x1, RZ, 0xc0, !PT ;  /* 0x0000000121ff7812 */ /* 0x000fe200078cc0ff */
[----:B------:R-:W-:Y:S01]  /*45e0*/  IMAD.WIDE R28, R210, 0x4, R28 ;  /* 0x00000004d21c7825 */ /* 0x000fe200078e021c */
[----:B------:R-:W-:Y:S01]  /*45f0*/  SHF.R.U32.HI R33, RZ, 0x6, R31 ;  /* 0x00000006ff217819 */ /* 0x000fe2000001161f */
[----:B------:R1:W-:Y:S01]  /*4600*/  LDGSTS.E [R215+0xd400], desc[UR18][R102.64], P4 ;  /* 0x0d40000066d77fae */ /* 0x0003e2000a1a1012 */
[----:B------:R-:W-:Y:S01]  /*4610*/  IADD3 R42, PT, PT, R42, R45, R44 ;  /* 0x0000002d2a2a7210 */ /* 0x000fe20007ffe02c */
[----:B------:R-:W-:Y:S01]  /*4620*/  IMAD.WIDE R26, R210, 0x4, R26 ;  /* 0x00000004d21a7825 */ /* 0x000fe200078e021a */
[----:B------:R-:W-:Y:S01]  /*4630*/  IADD3 R57, PT, PT, R57, R60, R59 ;  /* 0x0000003c39397210 */ /* 0x000fe20007ffe03b */
[----:B------:R1:W-:Y:S01]  /*4640*/  LDGSTS.E [R215+0xd600], desc[UR18][R100.64], P4 ;  /* 0x0d60000064d77fae */ /* 0x0003e2000a1a1012 */
[----:B------:R-:W-:Y:S01]  /*4650*/  LOP3.LUT P4, RZ, R32, 0x1, RZ, 0xc0, !PT ;  /* 0x0000000120ff7812 */ /* 0x000fe2000788c0ff */
[----:B------:R-:W-:Y:S01]  /*4660*/  IMAD.WIDE R24, R210, 0x4, R24 ;  /* 0x00000004d2187825 */ /* 0x000fe200078e0218 */
[----:B------:R-:W-:Y:S01]  /*4670*/  SHF.R.U32.HI R32, RZ, 0x5, R31 ;  /* 0x00000005ff207819 */ /* 0x000fe2000001161f */
[----:B------:R1:W-:Y:S01]  /*4680*/  LDGSTS.E [R215+0xd800], desc[UR18][R98.64], P1 ;  /* 0x0d80000062d77fae */ /* 0x0003e200089a1012 */
[----:B------:R-:W-:Y:S01]  /*4690*/  LOP3.LUT R5, R46, 0xf00, RZ, 0xe2, !PT ;  /* 0x00000f002e057812 */ /* 0x000fe200078ee2ff */
[----:B------:R-:W-:Y:S01]  /*46a0*/  IMAD.WIDE R22, R210, 0x4, R22 ;  /* 0x00000004d2167825 */ /* 0x000fe200078e0216 */
[----:B------:R-:W-:Y:S01]  /*46b0*/  LOP3.LUT R4, R61, 0xf00, RZ, 0xe2, !PT ;  /* 0x00000f003d047812 */ /* 0x000fe200078ee2ff */
[----:B------:R1:W-:Y:S01]  /*46c0*/  LDGSTS.E [R215+0xda00], desc[UR18][R96.64], P1 ;  /* 0x0da0000060d77fae */ /* 0x0003e200089a1012 */
[----:B------:R-:W-:Y:S01]  /*46d0*/  LOP3.LUT P1, RZ, R33, 0x1, RZ, 0xc0, !PT ;  /* 0x0000000121ff7812 */ /* 0x000fe2000782c0ff */
[----:B------:R-:W-:Y:S01]  /*46e0*/  IMAD R5, R42, 0x1000, R5 ;  /* 0x000010002a057824 */ /* 0x000fe200078e0205 */
[----:B------:R-:W-:Y:S01]  /*46f0*/  SHF.R.U32.HI R33, RZ, 0x4, R31 ;  /* 0x00000004ff217819 */ /* 0x000fe2000001161f */
[----:B------:R1:W-:Y:S01]  /*4700*/  LDGSTS.E [R215+0xdc00], desc[UR18][R94.64], P6 ;  /* 0x0dc000005ed77fae */ /* 0x0003e2000b1a1012 */
[----:B------:R-:W-:Y:S01]  /*4710*/  LOP3.LUT R50, R50, 0xff, RZ, 0xc0, !PT ;  /* 0x000000ff32327812 */ /* 0x000fe200078ec0ff */
[----:B------:R-:W-:-:S02]  /*4720*/  IMAD R4, R57, 0x1000, R4 ;  /* 0x0000100039047824 */ /* 0x000fc400078e0204 */
[----:B------:R1:W-:Y:S01]  /*4730*/  LDGSTS.E [R215+0xde00], desc[UR18][R92.64], P6 ;  /* 0x0de000005cd77fae */ /* 0x0003e2000b1a1012 */
[----:B------:R-:W-:Y:S01]  /*4740*/  LOP3.LUT P6, RZ, R32, 0x1, RZ, 0xc0, !PT ;  /* 0x0000000120ff7812 */ /* 0x000fe200078cc0ff */
[----:B------:R-:W-:Y:S01]  /*4750*/  IMAD.IADD R5, R5, 0x1, R50 ;  /* 0x0000000105057824 */ /* 0x000fe200078e0232 */
[----:B------:R-:W-:Y:S01]  /*4760*/  SHF.R.U32.HI R32, RZ, 0x3, R31 ;  /* 0x00000003ff207819 */ /* 0x000fe2000001161f */
[----:B------:R1:W-:Y:S01]  /*4770*/  LDGSTS.E [R215+0xe000], desc[UR18][R90.64], P4 ;  /* 0x0e0000005ad77fae */ /* 0x0003e2000a1a1012 */
[----:B------:R-:W-:-:S03]  /*4780*/  IMAD.WIDE R20, R210, 0x4, R20 ;  /* 0x00000004d2147825 */ /* 0x000fc600078e0214 */
[----:B------:R1:W-:Y:S01]  /*4790*/  LDGSTS.E [R215+0xe200], desc[UR18][R88.64], P4 ;  /* 0x0e20000058d77fae */ /* 0x0003e2000a1a1012 */
[----:B------:R-:W-:Y:S01]  /*47a0*/  LOP3.LUT P4, RZ, R33, 0x1, RZ, 0xc0, !PT ;  /* 0x0000000121ff7812 */ /* 0x000fe2000788c0ff */
[C---:B------:R-:W-:Y:S02]  /*47b0*/  IMAD.WIDE R18, R210.reuse, 0x4, R18 ;  /* 0x00000004d2127825 */ /* 0x040fe400078e0212 */
[----:B------:R1:W-:Y:S02]  /*47c0*/  LDGSTS.E [R215+0xe400], desc[UR18][R86.64], P1 ;  /* 0x0e40000056d77fae */ /* 0x0003e400089a1012 */
[----:B------:R-:W-:Y:S02]  /*47d0*/  IMAD.WIDE R16, R210, 0x4, R16 ;  /* 0x00000004d2107825 */ /* 0x000fe400078e0210 */
[----:B------:R1:W-:Y:S01]  /*47e0*/  LDGSTS.E [R215+0xe600], desc[UR18][R84.64], P1 ;  /* 0x0e60000054d77fae */ /* 0x0003e200089a1012 */
[----:B------:R-:W-:Y:S01]  /*47f0*/  LOP3.LUT P1, RZ, R32, 0x1, RZ, 0xc0, !PT ;  /* 0x0000000120ff7812 */ /* 0x000fe2000782c0ff */
[C---:B------:R-:W-:Y:S01]  /*4800*/  IMAD.WIDE R14, R210.reuse, 0x4, R14 ;  /* 0x00000004d20e7825 */ /* 0x040fe200078e020e */
[----:B------:R-:W-:Y:S01]  /*4810*/  SHF.R.U32.HI R32, RZ, 0x2, R31 ;  /* 0x00000002ff207819 */ /* 0x000fe2000001161f */
[----:B------:R1:W-:Y:S02]  /*4820*/  LDGSTS.E [R215+0xe800], desc[UR18][R82.64], P6 ;  /* 0x0e80000052d77fae */ /* 0x0003e4000b1a1012 */
[----:B------:R-:W-:-:S02]  /*4830*/  IMAD.WIDE R12, R210, 0x4, R12 ;  /* 0x00000004d20c7825 */ /* 0x000fc400078e020c */
[----:B------:R1:W-:Y:S01]  /*4840*/  LDGSTS.E [R215+0xea00], desc[UR18][R80.64], P6 ;  /* 0x0ea0000050d77fae */ /* 0x0003e2000b1a1012 */
[----:B------:R-:W-:Y:S01]  /*4850*/  LOP3.LUT P6, RZ, R32, 0x1, RZ, 0xc0, !PT ;  /* 0x0000000120ff7812 */ /* 0x000fe200078cc0ff */
[----:B------:R-:W-:Y:S01]  /*4860*/  IMAD.WIDE R10, R210, 0x4, R10 ;  /* 0x00000004d20a7825 */ /* 0x000fe200078e020a */
[----:B------:R-:W-:Y:S01]  /*4870*/  SHF.R.U32.HI R32, RZ, 0x1, R31 ;  /* 0x00000001ff207819 */ /* 0x000fe2000001161f */
[----:B------:R1:W-:Y:S01]  /*4880*/  LDGSTS.E [R215+0xec00], desc[UR18][R78.64], P4 ;  /* 0x0ec000004ed77fae */ /* 0x0003e2000a1a1012 */
[----:B------:R-:W-:Y:S01]  /*4890*/  LOP3.LUT R31, R30, 0xff, RZ, 0xc0, !PT ;  /* 0x000000ff1e1f7812 */ /* 0x000fe200078ec0ff */
[----:B------:R-:W-:Y:S02]  /*48a0*/  IMAD.WIDE R8, R210, 0x4, R8 ;  /* 0x00000004d2087825 */ /* 0x000fe400078e0208 */
[----:B------:R1:W-:Y:S01]  /*48b0*/  LDGSTS.E [R215+0xee00], desc[UR18][R76.64], P4 ;  /* 0x0ee000004cd77fae */ /* 0x0003e2000a1a1012 */
[----:B------:R-:W-:Y:S01]  /*48c0*/  ISETP.GT.AND P4, PT, R141, 0x3f, PT ;  /* 0x0000003f8d00780c */ /* 0x000fe20003f84270 */
[----:B------:R-:W-:-:S02]  /*48d0*/  IMAD.IADD R4, R4, 0x1, R31 ;  /* 0x0000000104047824 */ /* 0x000fc400078e021f */
[----:B------:R1:W-:Y:S01]  /*48e0*/  LDGSTS.E [R215+0xf000], desc[UR18][R174.64], P1 ;  /* 0x0f000000aed77fae */ /* 0x0003e200089a1012 */
[----:B------:R-:W-:Y:S01]  /*48f0*/  SEL R7, R7, RZ, P4 ;  /* 0x000000ff07077207 */ /* 0x000fe20002000000 */
[----:B------:R-:W-:Y:S01]  /*4900*/  IMAD.WIDE R250, R210, 0x4, R250 ;  /* 0x00000004d2fa7825 */ /* 0x000fe200078e02fa */
[----:B------:R-:W-:Y:S01]  /*4910*/  LOP3.LUT P4, RZ, R32, 0x1, RZ, 0xc0, !PT ;  /* 0x0000000120ff7812 */ /* 0x000fe2000788c0ff */
[----:B------:R1:W-:Y:S01]  /*4920*/  LDGSTS.E [R215+0xf200], desc[UR18][R182.64], P1 ;  /* 0x0f200000b6d77fae */ /* 0x0003e200089a1012 */
[----:B------:R-:W-:Y:S01]  /*4930*/  PRMT R4, R5, 0x5410, R4 ;  /* 0x0000541005047816 */ /* 0x000fe20000000004 */
[----:B------:R-:W-:Y:S01]  /*4940*/  IMAD.WIDE R248, R210, 0x4, R248 ;  /* 0x00000004d2f87825 */ /* 0x000fe200078e02f8 */
[----:B------:R-:W-:Y:S01]  /*4950*/  ISETP.GT.AND P1, PT, R141, 0x5f, PT ;  /* 0x0000005f8d00780c */ /* 0x000fe20003f24270 */
[----:B------:R1:W-:Y:S01]  /*4960*/  LDGSTS.E [R215+0xf400], desc[UR18][R176.64], P6 ;  /* 0x0f400000b0d77fae */ /* 0x0003e2000b1a1012 */
[----:B------:R-:W-:Y:S01]  /*4970*/  SHF.R.U64 R5, R4, 0x1f, RZ ;  /* 0x0000001f04057819 */ /* 0x000fe200000012ff */
[----:B------:R-:W-:Y:S01]  /*4980*/  IMAD.WIDE R246, R210, 0x4, R246 ;  /* 0x00000004d2f67825 */ /* 0x000fe200078e02f6 */
[----:B------:R-:W-:Y:S01]  /*4990*/  SEL R6, R6, RZ, P1 ;  /* 0x000000ff06067207 */ /* 0x000fe20000800000 */
[----:B------:R1:W-:Y:S01]  /*49a0*/  LDGSTS.E [R215+0xf600], desc[UR18][R184.64], P6 ;  /* 0x0f600000b8d77fae */ /* 0x0003e2000b1a1012 */
[----:B------:R-:W-:Y:S01]  /*49b0*/  ISETP.NE.U32.AND P6, PT, R7, RZ, PT ;  /* 0x000000ff0700720c */ /* 0x000fe20003fc5070 */
[----:B------:R-:W-:Y:S01]  /*49c0*/  IMAD.WIDE R244, R210, 0x4, R244 ;  /* 0x00000004d2f47825 */ /* 0x000fe200078e02f4 */
[----:B------:R-:W-:Y:S01]  /*49d0*/  ISETP.NE.U32.AND P1, PT, R6, RZ, PT ;  /* 0x000000ff0600720c */ /* 0x000fe20003f25070 */
[----:B------:R1:W-:Y:S01]  /*49e0*/  LDGSTS.E [R215+0xf800], desc[UR18][R178.64], P4 ;  /* 0x0f800000b2d77fae */ /* 0x0003e2000a1a1012 */
[----:B------:R-:W-:Y:S01]  /*49f0*/  SHF.R.U64 R6, R4, 0x1c, RZ ;  /* 0x0000001c04067819 */ /* 0x000fe200000012ff */
[----:B------:R-:W-:-:S02]  /*4a00*/  IMAD.WIDE R242, R210, 0x4, R242 ;  /* 0x00000004d2f27825 */ /* 0x000fc400078e02f2 */
[----:B------:R1:W-:Y:S01]  /*4a10*/  LDGSTS.E [R215+0xfa00], desc[UR18][R186.64], P4 ;  /* 0x0fa00000bad77fae */ /* 0x0003e2000a1a1012 */
[----:B------:R-:W-:Y:S01]  /*4a20*/  LOP3.LUT P4, RZ, R5, 0x1, RZ, 0xc0, !PT ;  /* 0x0000000105ff7812 */ /* 0x000fe2000788c0ff */
[----:B------:R-:W-:Y:S01]  /*4a30*/  IMAD.WIDE R240, R210, 0x4, R240 ;  /* 0x00000004d2f07825 */ /* 0x000fe200078e02f0 */
[----:B------:R-:W-:Y:S01]  /*4a40*/  SHF.R.U64 R5, R4, 0x1e, RZ ;  /* 0x0000001e04057819 */ /* 0x000fe200000012ff */
[----:B------:R1:W-:Y:S02]  /*4a50*/  LDGSTS.E [R215+0xfc00], desc[UR18][R180.64], !P2 ;  /* 0x0fc00000b4d77fae */ /* 0x0003e4000d1a1012 */
[C---:B------:R-:W-:Y:S02]  /*4a60*/  IMAD.WIDE R238, R210.reuse, 0x4, R238 ;  /* 0x00000004d2ee7825 */ /* 0x040fe400078e02ee */
[----:B------:R1:W-:Y:S01]  /*4a70*/  LDGSTS.E [R215+0xfe00], desc[UR18][R188.64], !P2 ;  /* 0x0fe00000bcd77fae */ /* 0x0003e2000d1a1012 */
[----:B------:R-:W-:Y:S01]  /*4a80*/  LOP3.LUT P2, RZ, R5, 0x1, RZ, 0xc0, !PT ;  /* 0x0000000105ff7812 */ /* 0x000fe2000784c0ff */
[----:B------:R-:W-:Y:S01]  /*4a90*/  IMAD.WIDE R236, R210, 0x4, R236 ;  /* 0x00000004d2ec7825 */ /* 0x000fe200078e02ec */
[----:B------:R-:W-:Y:S01]  /*4aa0*/  SHF.R.U64 R5, R4, 0x1d, RZ ;  /* 0x0000001d04057819 */ /* 0x000fe200000012ff */
[----:B------:R-:W0:Y:S02]  /*4ab0*/  LDGDEPBAR ;  /* 0x00000000000079af */ /* 0x000e240000000000 */
[----:B------:R-:W-:-:S02]  /*4ac0*/  IMAD.WIDE R234, R210, 0x4, R234 ;  /* 0x00000004d2ea7825 */ /* 0x000fc400078e02ea */
[----:B------:R1:W-:Y:S02]  /*4ad0*/  LDGSTS.E [R214+0x1a000], desc[UR18][R190.64], P6 ;  /* 0x1a000000bed67fae */ /* 0x0003e4000b1a1012 */
[C---:B------:R-:W-:Y:S02]  /*4ae0*/  IMAD.WIDE R232, R210.reuse, 0x4, R232 ;  /* 0x00000004d2e87825 */ /* 0x040fe400078e02e8 */
[----:B------:R1:W-:Y:S02]  /*4af0*/  LDGSTS.E [R214+0x1a400], desc[UR18][R192.64], P6 ;  /* 0x1a400000c0d67fae */ /* 0x0003e4000b1a1012 */
[C---:B------:R-:W-:Y:S02]  /*4b00*/  IMAD.WIDE R230, R210.reuse, 0x4, R230 ;  /* 0x00000004d2e67825 */ /* 0x040fe400078e02e6 */
[----:B------:R1:W-:Y:S02]  /*4b10*/  LDGSTS.E [R214+0x1a800], desc[UR18][R194.64], P6 ;  /* 0x1a800000c2d67fae */ /* 0x0003e4000b1a1012 */
        /* <DEDUP_REMOVED lines=20> */
[C---:B-1----:R-:W-:Y:S02]  /*4c60*/  IMAD.WIDE R122, R210.reuse, 0x4, R122 ;  /* 0x00000004d27a7825 */ /* 0x042fe400078e027a */
[----:B------:R1:W-:Y:S02]  /*4c70*/  LDGSTS.E [R213+0x1b600], desc[UR18][R168.64], P6 ;  /* 0x1b600000a8d57fae */ /* 0x0003e4000b1a1012 */
[C---:B--2---:R-:W-:Y:S02]  /*4c80*/  IMAD.WIDE R120, R210.reuse, 0x4, R120 ;  /* 0x00000004d2787825 */ /* 0x044fe400078e0278 */
[----:B------:R2:W-:Y:S02]  /*4c90*/  LDGSTS.E [R213+0x1ba00], desc[UR18][R170.64], P6 ;  /* 0x1ba00000aad57fae */ /* 0x0005e4000b1a1012 */
[----:B---3--:R-:W-:-:S02]  /*4ca0*/  IMAD.WIDE R118, R210, 0x4, R118 ;  /* 0x00000004d2767825 */ /* 0x008fc400078e0276 */
[----:B------:R3:W-:Y:S01]  /*4cb0*/  LDGSTS.E [R213+0x1be00], desc[UR18][R172.64], P6 ;  /* 0x1be00000acd57fae */ /* 0x0007e2000b1a1012 */
[----:B------:R-:W-:Y:S01]  /*4cc0*/  LOP3.LUT P6, RZ, R5, 0x1, RZ, 0xc0, !PT ;  /* 0x0000000105ff7812 */ /* 0x000fe200078cc0ff */
[----:B----4-:R-:W-:Y:S01]  /*4cd0*/  IMAD.WIDE R116, R210, 0x4, R116 ;  /* 0x00000004d2747825 */ /* 0x010fe200078e0274 */
[----:B------:R-:W-:Y:S01]  /*4ce0*/  SHF.R.U64 R5, R4, 0x1b, RZ ;  /* 0x0000001b04057819 */ /* 0x000fe200000012ff */
[----:B------:R-:W0:Y:S02]  /*4cf0*/  LDGDEPBAR ;  /* 0x00000000000079af */ /* 0x000e240000000000 */
[C---:B-----5:R-:W-:Y:S01]  /*4d00*/  IMAD.WIDE R114, R210.reuse, 0x4, R114 ;  /* 0x00000004d2727825 */ /* 0x060fe200078e0272 */
[----:B------:R-:W-:Y:S03]  /*4d10*/  BAR.SYNC.DEFER_BLOCKING 0x0 ;  /* 0x0000000000007b1d */ /* 0x000fe60000010000 */
[----:B------:R-:W-:-:S04]  /*4d20*/  IMAD.WIDE R112, R210, 0x4, R112 ;  /* 0x00000004d2707825 */ /* 0x000fc800078e0270 */
[C---:B------:R-:W-:Y:S01]  /*4d30*/  IMAD.WIDE R110, R210.reuse, 0x4, R110 ;  /* 0x00000004d26e7825 */ /* 0x040fe200078e026e */
[----:B------:R4:W-:Y:S03]  /*4d40*/  STL.64 [R1+0x50], R28 ;  /* 0x0000501c01007387 */ /* 0x0009e60000100a00 */
[C---:B------:R-:W-:Y:S01]  /*4d50*/  IMAD.WIDE R108, R210.reuse, 0x4, R108 ;  /* 0x00000004d26c7825 */ /* 0x040fe200078e026c */
[----:B------:R4:W-:Y:S03]  /*4d60*/  STL.64 [R1+0x48], R26 ;  /* 0x0000481a01007387 */ /* 0x0009e60000100a00 */
[C---:B------:R-:W-:Y:S01]  /*4d70*/  IMAD.WIDE R106, R210.reuse, 0x4, R106 ;  /* 0x00000004d26a7825 */ /* 0x040fe200078e026a */
[----:B------:R4:W-:Y:S03]  /*4d80*/  STL.64 [R1+0x40], R24 ;  /* 0x0000401801007387 */ /* 0x0009e60000100a00 */
[C---:B------:R-:W-:Y:S01]  /*4d90*/  IMAD.WIDE R104, R210.reuse, 0x4, R104 ;  /* 0x00000004d2687825 */ /* 0x040fe200078e0268 */
[----:B------:R4:W-:Y:S03]  /*4da0*/  STL.64 [R1+0x38], R22 ;  /* 0x0000381601007387 */ /* 0x0009e60000100a00 */
[C---:B------:R-:W-:Y:S01]  /*4db0*/  IMAD.WIDE R102, R210.reuse, 0x4, R102 ;  /* 0x00000004d2667825 */ /* 0x040fe200078e0266 */
[----:B------:R-:W-:Y:S01]  /*4dc0*/  @!PT LDS RZ, [RZ] ;  /* 0x00000000fffff984 */ /* 0x000fe20000000800 */
[----:B------:R-:W-:Y:S01]  /*4dd0*/  @!PT LDS RZ, [RZ] ;  /* 0x00000000fffff984 */ /* 0x000fe20000000800 */
[----:B------:R-:W-:Y:S01]  /*4de0*/  @!PT LDS RZ, [RZ] ;  /* 0x00000000fffff984 */ /* 0x000fe20000000800 */
[----:B------:R4:W-:Y:S03]  /*4df0*/  LDGSTS.E [R215+0x10000], desc[UR18][R28.64], P4 ;  /* 0x100000001cd77fae */ /* 0x0009e6000a1a1012 */
[----:B------:R-:W-:Y:S01]  /*4e00*/  IMAD.WIDE R100, R210, 0x4, R100 ;  /* 0x00000004d2647825 */ /* 0x000fe200078e0264 */
[----:B------:R4:W-:Y:S01]  /*4e10*/  LDGSTS.E [R215+0x10200], desc[UR18][R26.64], P4 ;  /* 0x102000001ad77fae */ /* 0x0009e2000a1a1012 */
[----:B------:R-:W-:-:S02]  /*4e20*/  LOP3.LUT P4, RZ, R6, 0x1, RZ, 0xc0, !PT ;  /* 0x0000000106ff7812 */ /* 0x000fc4000788c0ff */
[----:B------:R-:W-:Y:S01]  /*4e30*/  IMAD.WIDE R98, R210, 0x4, R98 ;  /* 0x00000004d2627825 */ /* 0x000fe200078e0262 */
[----:B------:R-:W-:Y:S01]  /*4e40*/  SHF.R.U64 R6, R4, 0x1a, RZ ;  /* 0x0000001a04067819 */ /* 0x000fe200000012ff */
[----:B------:R4:W-:Y:S02]  /*4e50*/  LDGSTS.E [R215+0x10400], desc[UR18][R24.64], P2 ;  /* 0x1040000018d77fae */ /* 0x0009e400091a1012 */
[C---:B------:R-:W-:Y:S02]  /*4e60*/  IMAD.WIDE R96, R210.reuse, 0x4, R96 ;  /* 0x00000004d2607825 */ /* 0x040fe400078e0260 */
[----:B------:R4:W-:Y:S01]  /*4e70*/  LDGSTS.E [R215+0x10600], desc[UR18][R22.64], P2 ;  /* 0x1060000016d77fae */ /* 0x0009e200091a1012 */
[----:B------:R-:W-:Y:S01]  /*4e80*/  LOP3.LUT P2, RZ, R5, 0x1, RZ, 0xc0, !PT ;  /* 0x0000000105ff7812 */ /* 0x000fe2000784c0ff */
[----:B------:R-:W-:Y:S01]  /*4e90*/  IMAD.WIDE R94, R210, 0x4, R94 ;  /* 0x00000004d25e7825 */ /* 0x000fe200078e025e */
[----:B------:R-:W-:Y:S01]  /*4ea0*/  SHF.R.U64 R5, R4, 0x19, RZ ;  /* 0x0000001904057819 */ /* 0x000fe200000012ff */
[----:B------:R4:W-:Y:S02]  /*4eb0*/  LDGSTS.E [R215+0x10800], desc[UR18][R20.64], P6 ;  /* 0x1080000014d77fae */ /* 0x0009e4000b1a1012 */
[----:B------:R-:W-:-:S02]  /*4ec0*/  IMAD.WIDE R92, R210, 0x4, R92 ;  /* 0x00000004d25c7825 */ /* 0x000fc400078e025c */
[----:B------:R4:W-:Y:S01]  /*4ed0*/  LDGSTS.E [R215+0x10a00], desc[UR18][R18.64], P6 ;  /* 0x10a0000012d77fae */ /* 0x0009e2000b1a1012 */
[----:B------:R-:W-:Y:S01]  /*4ee0*/  LOP3.LUT P6, RZ, R6, 0x1, RZ, 0xc0, !PT ;  /* 0x0000000106ff7812 */ /* 0x000fe200078cc0ff */
        /* <DEDUP_REMOVED lines=48> */
[C---:B------:R-:W-:Y:S01]  /*51f0*/  IMAD.WIDE R190, R133.reuse, 0x4, R190 ;  /* 0x0000000485be7825 */ /* 0x040fe200078e02be */
[C---:B------:R-:W-:Y:S01]  /*5200*/  SHF.R.U64 R6, R4.reuse, 0x10, RZ ;  /* 0x0000001004067819 */ /* 0x040fe200000012ff */
[----:B------:R4:W-:Y:S02]  /*5210*/  LDGSTS.E [R215+0x12c00], desc[UR18][R228.64], P6 ;  /* 0x12c00000e4d77fae */ /* 0x0009e4000b1a1012 */
[----:B------:R-:W-:Y:S02]  /*5220*/  IMAD.WIDE R192, R133, 0x4, R192 ;  /* 0x0000000485c07825 */ /* 0x000fe400078e02c0 */
[----:B------:R4:W-:Y:S01]  /*5230*/  LDGSTS.E [R215+0x12e00], desc[UR18][R226.64], P6 ;  /* 0x12e00000e2d77fae */ /* 0x0009e2000b1a1012 */
[----:B------:R-:W-:Y:S01]  /*5240*/  LOP3.LUT P6, RZ, R5, 0x1, RZ, 0xc0, !PT ;  /* 0x0000000105ff7812 */ /* 0x000fe200078cc0ff */
[C---:B------:R-:W-:Y:S01]  /*5250*/  IMAD.WIDE R194, R133.reuse, 0x4, R194 ;  /* 0x0000000485c27825 */ /* 0x040fe200078e02c2 */
        /* <DEDUP_REMOVED lines=32> */
[----:B-1----:R-:W-:Y:S02]  /*5460*/  IMAD.WIDE R168, R133, 0x4, R168 ;  /* 0x0000000485a87825 */ /* 0x002fe400078e02a8 */
[----:B------:R4:W-:Y:S01]  /*5470*/  LDGSTS.E [R215+0x14600], desc[UR18][R116.64], P6 ;  /* 0x1460000074d77fae */ /* 0x0009e2000b1a1012 */
[----:B------:R-:W-:Y:S01]  /*5480*/  LOP3.LUT P6, RZ, R5, 0x1, RZ, 0xc0, !PT ;  /* 0x0000000105ff7812 */ /* 0x000fe200078cc0ff */
[C---:B--2---:R-:W-:Y:S01]  /*5490*/  IMAD.WIDE R170, R133.reuse, 0x4, R170 ;  /* 0x0000000485aa7825 */ /* 0x044fe200078e02aa */
[----:B------:R-:W-:Y:S01]  /*54a0*/  SHF.R.U64 R5, R4, 0x9, RZ ;  /* 0x0000000904057819 */ /* 0x000fe200000012ff */
[----:B------:R4:W-:Y:S02]  /*54b0*/  LDGSTS.E [R215+0x14800], desc[UR18][R114.64], P4 ;  /* 0x1480000072d77fae */ /* 0x0009e4000a1a1012 */
[----:B---3--:R-:W-:-:S02]  /*54c0*/  IMAD.WIDE R172, R133, 0x4, R172 ;  /* 0x0000000485ac7825 */ /* 0x008fc400078e02ac */
[----:B------:R4:W-:Y:S01]  /*54d0*/  LDGSTS.E [R215+0x14a00], desc[UR18][R112.64], P4 ;  /* 0x14a0000070d77fae */ /* 0x0009e2000a1a1012 */
[----:B------:R-:W-:Y:S02]  /*54e0*/  LOP3.LUT P4, RZ, R6, 0x1, RZ, 0xc0, !PT ;  /* 0x0000000106ff7812 */ /* 0x000fe4000788c0ff */
[C---:B------:R-:W-:Y:S01]  /*54f0*/  SHF.R.U64 R6, R4.reuse, 0x8, RZ ;  /* 0x0000000804067819 */ /* 0x040fe200000012ff */
[----:B------:R4:W-:Y:S04]  /*5500*/  LDGSTS.E [R215+0x14c00], desc[UR18][R110.64], P2 ;  /* 0x14c000006ed77fae */ /* 0x0009e800091a1012 */
[----:B------:R4:W-:Y:S01]  /*5510*/  LDGSTS.E [R215+0x14e00], desc[UR18][R108.64], P2 ;  /* 0x14e000006cd77fae */ /* 0x0009e200091a1012 */
[----:B------:R-:W-:Y:S02]  /*5520*/  LOP3.LUT P2, RZ, R5, 0x1, RZ, 0xc0, !PT ;  /* 0x0000000105ff7812 */ /* 0x000fe4000784c0ff */
[----:B------:R-:W-:Y:S01]  /*5530*/  SHF.R.U64 R5, R4, 0x7, RZ ;  /* 0x0000000704057819 */ /* 0x000fe200000012ff */
[----:B------:R4:W-:Y:S04]  /*5540*/  LDGSTS.E [R215+0x15000], desc[UR18][R106.64], P6 ;  /* 0x150000006ad77fae */ /* 0x0009e8000b1a1012 */
[----:B------:R4:W-:Y:S01]  /*5550*/  LDGSTS.E [R215+0x15200], desc[UR18][R104.64], P6 ;  /* 0x1520000068d77fae */ /* 0x0009e2000b1a1012 */
[----:B------:R-:W-:-:S02]  /*5560*/  LOP3.LUT P6, RZ, R6, 0x1, RZ, 0xc0, !PT ;  /* 0x0000000106ff7812 */ /* 0x000fc400078cc0ff */
        /* <DEDUP_REMOVED lines=15> */
[----:B------:R-:W-:-:S03]  /*5660*/  LOP3.LUT P4, RZ, R6, 0x1, RZ, 0xc0, !PT ;  /* 0x0000000106ff7812 */ /* 0x000fc6000788c0ff */
[----:B------:R4:W-:Y:S04]  /*5670*/  LDGSTS.E [R215+0x16400], desc[UR18][R86.64], P2 ;  /* 0x1640000056d77fae */ /* 0x0009e800091a1012 */
[----:B------:R4:W-:Y:S01]  /*5680*/  LDGSTS.E [R215+0x16600], desc[UR18][R84.64], P2 ;  /* 0x1660000054d77fae */ /* 0x0009e200091a1012 */
[----:B------:R-:W-:Y:S02]  /*5690*/  LOP3.LUT P2, RZ, R5, 0x1, RZ, 0xc0, !PT ;  /* 0x0000000105ff7812 */ /* 0x000fe4000784c0ff */
[C---:B------:R-:W-:Y:S01]  /*56a0*/  SHF.R.U64 R5, R4.reuse, 0x2, RZ ;  /* 0x0000000204057819 */ /* 0x040fe200000012ff */
[----:B------:R4:W-:Y:S01]  /*56b0*/  LDGSTS.E [R215+0x16800], desc[UR18][R82.64], P6 ;  /* 0x1680000052d77fae */ /* 0x0009e2000b1a1012 */
[----:B------:R-:W-:-:S03]  /*56c0*/  SHF.R.U64 R4, R4, 0x1, RZ ;  /* 0x0000000104047819 */ /* 0x000fc600000012ff */
[----:B------:R4:W-:Y:S01]  /*56d0*/  LDGSTS.E [R215+0x16a00], desc[UR18][R80.64], P6 ;  /* 0x16a0000050d77fae */ /* 0x0009e2000b1a1012 */
[----:B------:R-:W-:-:S03]  /*56e0*/  LOP3.LUT P6, RZ, R5, 0x1, RZ, 0xc0, !PT ;  /* 0x0000000105ff7812 */ /* 0x000fc600078cc0ff */
[----:B------:R4:W-:Y:S04]  /*56f0*/  LDGSTS.E [R215+0x16c00], desc[UR18][R78.64], P4 ;  /* 0x16c000004ed77fae */ /* 0x0009e8000a1a1012 */
[----:B------:R4:W-:Y:S01]  /*5700*/  LDGSTS.E [R215+0x16e00], desc[UR18][R76.64], P4 ;  /* 0x16e000004cd77fae */ /* 0x0009e2000a1a1012 */
[----:B------:R-:W-:Y:S01]  /*5710*/  LOP3.LUT P4, RZ, R4, 0x1, RZ, 0xc0, !PT ;  /* 0x0000000104ff7812 */ /* 0x000fe2000788c0ff */
[C---:B------:R-:W-:Y:S02]  /*5720*/  IMAD.SHL.U32 R4, R74.reuse, 0x40, RZ ;  /* 0x000000404a047824 */ /* 0x040fe400078e00ff */
[----:B------:R4:W-:Y:S01]  /*5730*/  LDGSTS.E [R215+0x17000], desc[UR18][R174.64], P2 ;  /* 0x17000000aed77fae */ /* 0x0009e200091a1012 */
[----:B------:R-:W-:Y:S02]  /*5740*/  IMAD.SHL.U32 R74, R74, 0x10, RZ ;  /* 0x000000104a4a7824 */ /* 0x000fe400078e00ff */
[----:B------:R-:W-:Y:S01]  /*5750*/  LOP3.LUT R5, R4, 0x600, RZ, 0xc0, !PT ;  /* 0x0000060004057812 */ /* 0x000fe200078ec0ff */
[----:B------:R4:W-:Y:S02]  /*5760*/  LDGSTS.E [R215+0x17200], desc[UR18][R182.64], P2 ;  /* 0x17200000b6d77fae */ /* 0x0009e400091a1012 */
[----:B------:R-:W-:-:S02]  /*5770*/  LOP3.LUT R68, R74, 0x70, RZ, 0xc0, !PT ;  /* 0x000000704a447812 */ /* 0x000fc400078ec0ff */
[----:B------:R4:W-:Y:S01]  /*5780*/  LDGSTS.E [R215+0x17400], desc[UR18][R176.64], P6 ;  /* 0x17400000b0d77fae */ /* 0x0009e2000b1a1012 */
[----:B------:R-:W-:-:S03]  /*5790*/  IMAD R5, R140, 0x4, R5 ;  /* 0x000000048c057824 */ /* 0x000fc600078e0205 */
[----:B------:R4:W-:Y:S02]  /*57a0*/  LDGSTS.E [R215+0x17600], desc[UR18][R184.64], P6 ;  /* 0x17600000b8d77fae */ /* 0x0009e4000b1a1012 */
[----:B------:R-:W-:Y:S02]  /*57b0*/  IADD3 R68, PT, PT, R68, R5, RZ ;  /* 0x0000000544447210 */ /* 0x000fe40007ffe0ff */
[----:B------:R4:W-:Y:S04]  /*57c0*/  LDGSTS.E [R215+0x17800], desc[UR18][R178.64], P4 ;  /* 0x17800000b2d77fae */ /* 0x0009e8000a1a1012 */
[----:B------:R4:W-:Y:S04]  /*57d0*/  LDGSTS.E [R215+0x17a00], desc[UR18][R186.64], P4 ;  /* 0x17a00000bad77fae */ /* 0x0009e8000a1a1012 */
[----:B------:R4:W-:Y:S04]  /*57e0*/  LDGSTS.E [R215+0x17c00], desc[UR18][R180.64], !P5 ;  /* 0x17c00000b4d77fae */ /* 0x0009e8000e9a1012 */
[----:B------:R4:W-:Y:S04]  /*57f0*/  LDGSTS.E [R215+0x17e00], desc[UR18][R188.64], !P5 ;  /* 0x17e00000bcd77fae */ /* 0x0009e8000e9a1012 */
[----:B------:R-:W0:Y:S04]  /*5800*/  LDGDEPBAR ;  /* 0x00000000000079af */ /* 0x000e280000000000 */
[----:B------:R4:W-:Y:S04]  /*5810*/  LDGSTS.E [R214+0x1c000], desc[UR18][R190.64], P1 ;  /* 0x1c000000bed67fae */ /* 0x0009e800089a1012 */
        /* <DEDUP_REMOVED lines=15> */
[----:B------:R-:W0:Y:S04]  /*5910*/  LDGDEPBAR ;  /* 0x00000000000079af */ /* 0x000e280000000000 */
[----:B------:R4:W-:Y:S04]  /*5920*/  STL.64 [R1+0x30], R20 ;  /* 0x0000301401007387 */ /* 0x0009e80000100a00 */
[----:B------:R4:W-:Y:S04]  /*5930*/  STL.64 [R1+0x28], R18 ;  /* 0x0000281201007387 */ /* 0x0009e80000100a00 */
[----:B------:R4:W-:Y:S04]  /*5940*/  STL.64 [R1+0x20], R16 ;  /* 0x0000201001007387 */ /* 0x0009e80000100a00 */
[----:B------:R4:W-:Y:S04]  /*5950*/  STL.64 [R1+0x18], R14 ;  /* 0x0000180e01007387 */ /* 0x0009e80000100a00 */
[----:B------:R4:W-:Y:S01]  /*5960*/  STL.64 [R1+0x10], R12 ;  /* 0x0000100c01007387 */ /* 0x0009e20000100a00 */
[----:B------:R-:W-:-:S04]  /*5970*/  DEPBAR.LE SB0, 0x4 ;  /* 0x000081000000791a */ /* 0x000fc80000000000 */
[----:B------:R-:W-:Y:S06]  /*5980*/  BAR.SYNC.DEFER_BLOCKING 0x0 ;  /* 0x0000000000007b1d */ /* 0x000fec0000010000 */
[----:B------:R4:W-:Y:S04]  /*5990*/  STL.64 [R1+0x8], R10 ;  /* 0x0000080a01007387 */ /* 0x0009e80000100a00 */
[----:B------:R4:W-:Y:S04]  /*59a0*/  STL.64 [R1], R8 ;  /* 0x0000000801007387 */ /* 0x0009e80000100a00 */
[----:B------:R4:W1:Y:S04]  /*59b0*/  LDSM.16.M88.4 R36, [R68+UR10] ;  /* 0x0000000a4424783b */ /* 0x0008680008000200 */
[----:B------:R4:W2:Y:S04]  /*59c0*/  LDSM.16.M88.4 R40, [R68+UR10+0x800] ;  /* 0x0008000a4428783b */ /* 0x0008a80008000200 */
[----:B------:R4:W3:Y:S04]  /*59d0*/  LDSM.16.M88.4 R164, [R68+UR10+0x1000] ;  /* 0x0010000a44a4783b */ /* 0x0008e80008000200 */
[----:B------:R4:W1:Y:S04]  /*59e0*/  LDSM.16.M88.4 R44, [R68+UR10+0x1800] ;  /* 0x0018000a442c783b */ /* 0x0008680008000200 */
        /* <DEDUP_REMOVED lines=11> */
[----:B------:R4:W1:Y:S01]  /*5aa0*/  LDSM.16.M88.4 R72, [R68+UR10+0x7800] ;  /* 0x0078000a4448783b */ /* 0x0008620008000200 */
[----:B--23--:R-:W-:Y:S05]  /*5ab0*/  @!P0 BRA `(.L_x_6) ;  /* 0x0000000400048947 */ /* 0x00cfea0003800000 */
[----:B-1----:R-:W-:Y:S01]  /*5ac0*/  IMAD.MOV.U32 R4, RZ, RZ, R36 ;  /* 0x000000ffff047224 */ /* 0x002fe200078e0024 */
[----:B----4-:R-:W-:Y:S01]  /*5ad0*/  MOV R16, R156 ;  /* 0x0000009c00107202 */ /* 0x010fe20000000f00 */
[----:B------:R-:W-:Y:S01]  /*5ae0*/  IMAD.MOV.U32 R36, RZ, RZ, R37 ;  /* 0x000000ffff247224 */ /* 0x000fe200078e0025 */
[----:B------:R-:W-:Y:S01]  /*5af0*/  MOV R29, R146 ;  /* 0x00000092001d7202 */ /* 0x000fe20000000f00 */
[----:B------:R-:W-:Y:S02]  /*5b00*/  IMAD.MOV.U32 R37, RZ, RZ, R39 ;  /* 0x000000ffff257224 */ /* 0x000fe400078e0027 */
[----:B------:R-:W-:Y:S02]  /*5b10*/  IMAD.MOV.U32 R39, RZ, RZ, R43 ;  /* 0x000000ffff277224 */ /* 0x000fe400078e002b */
[----:B------:R-:W-:Y:S02]  /*5b20*/  IMAD.MOV.U32 R43, RZ, RZ, R47 ;  /* 0x000000ffff2b7224 */ /* 0x000fe400078e002f */
[----:B------:R-:W-:-:S02]  /*5b30*/  IMAD.MOV.U32 R47, RZ, RZ, R51 ;  /* 0x000000ffff2f7224 */ /* 0x000fc400078e0033 */
[----:B------:R-:W-:Y:S01]  /*5b40*/  IMAD.MOV.U32 R51, RZ, RZ, R55 ;  /* 0x000000ffff337224 */ /* 0x000fe200078e0037 */
[----:B------:R-:W-:Y:S01]  /*5b50*/  MOV R55, R59 ;  /* 0x0000003b00377202 */ /* 0x000fe20000000f00 */
[----:B------:R-:W-:Y:S02]  /*5b60*/  IMAD.MOV.U32 R5, RZ, RZ, R38 ;  /* 0x000000ffff057224 */ /* 0x000fe400078e0026 */
[----:B------:R-:W-:Y:S01]  /*5b70*/  IMAD.MOV.U32 R7, RZ, RZ, R42 ;  /* 0x000000ffff077224 */ /* 0x000fe200078e002a */
[----:B------:R-:W-:Y:S01]  /*5b80*/  MOV R42, R45 ;  /* 0x0000002d002a7202 */ /* 0x000fe20000000f00 */
[----:B------:R-:W-:Y:S02]  /*5b90*/  IMAD.MOV.U32 R11, RZ, RZ, R46 ;  /* 0x000000ffff0b7224 */ /* 0x000fe400078e002e */
[----:B------:R-:W-:Y:S02]  /*5ba0*/  IMAD.MOV.U32 R15, RZ, RZ, R50 ;  /* 0x000000ffff0f7224 */ /* 0x000fe400078e0032 */
[----:B------:R-:W-:-:S02]  /*5bb0*/  IMAD.MOV.U32 R19, RZ, RZ, R54 ;  /* 0x000000ffff137224 */ /* 0x000fc400078e0036 */
[----:B------:R-:W-:Y:S02]  /*5bc0*/  IMAD.MOV.U32 R23, RZ, RZ, R58 ;  /* 0x000000ffff177224 */ /* 0x000fe400078e003a */
[----:B------:R-:W-:Y:S02]  /*5bd0*/  IMAD.MOV.U32 R27, RZ, RZ, R62 ;  /* 0x000000ffff1b7224 */ /* 0x000fe400078e003e */
[----:B------:R-:W-:Y:S02]  /*5be0*/  IMAD.MOV.U32 R59, RZ, RZ, R63 ;  /* 0x000000ffff3b7224 */ /* 0x000fe400078e003f */
        /* <DEDUP_REMOVED lines=44> */
[----:B------:R-:W-:-:S04]  /*5eb0*/  IMAD.MOV.U32 R67, RZ, RZ, R75 ;  /* 0x000000ffff437224 */ /* 0x000fc800078e004b */
[----:B------:R2:W-:Y:S03]  /*5ec0*/  STTM.x64 tmem[UR11+0x80], R4 ;  /* 0x00008004000079ed */ /* 0x0005e6000834000b */
.L_x_6:
[----:B-12---:R-:W2:Y:S04]  /*5ed0*/  LDL.LU.64 R50, [R1+0x38] ;  /* 0x0000380001327983 */ /* 0x006ea80000300a00 */
[----:B------:R-:W3:Y:S04]  /*5ee0*/  LDL.LU.64 R52, [R1+0x28] ;  /* 0x0000280001347983 */ /* 0x000ee80000300a00 */
[----:B------:R-:W5:Y:S04]  /*5ef0*/  LDL.LU.64 R54, [R1+0x18] ;  /* 0x0000180001367983 */ /* 0x000f680000300a00 */
[----:B----4-:R-:W4:Y:S04]  /*5f00*/  LDL.LU.64 R56, [R1+0x8] ;  /* 0x0000080001387983 */ /* 0x010f280000300a00 */
[----:B------:R-:W4:Y:S04]  /*5f10*/  LDL.LU.64 R58, [R1] ;  /* 0x00000000013a7983 */ /* 0x000f280000300a00 */
[----:B------:R-:W4:Y:S04]  /*5f20*/  LDL.LU.64 R60, [R1+0x10] ;  /* 0x00001000013c7983 */ /* 0x000f280000300a00 */
[----:B------:R-:W4:Y:S04]  /*5f30*/  LDL.LU.64 R42, [R1+0x20] ;  /* 0x00002000012a7983 */ /* 0x000f280000300a00 */
[----:B------:R-:W4:Y:S04]  /*5f40*/  LDL.LU.64 R44, [R1+0x30] ;  /* 0x00003000012c7983 */ /* 0x000f280000300a00 */
[----:B------:R-:W4:Y:S04]  /*5f50*/  LDL.LU.64 R46, [R1+0x40] ;  /* 0x00004000012e7983 */ /* 0x000f280000300a00 */
[----:B------:R-:W4:Y:S04]  /*5f60*/  LDL.LU.64 R34, [R1+0x50] ;  /* 0x0000500001227983 */ /* 0x000f280000300a00 */
[----:B------:R-:W4:Y:S01]  /*5f70*/  LDL.LU.64 R48, [R1+0x48] ;  /* 0x0000480001307983 */ /* 0x000f220000300a00 */
[----:B------:R-:W-:Y:S01]  /*5f80*/  SHF.R.S32.HI R4, RZ, 0x1f, R133 ;  /* 0x0000001fff047819 */ /* 0x000fe20000011485 */
[----:B------:R-:W-:Y:S01]  /*5f90*/  IMAD.SHL.U32 R73, R210, 0x4, RZ ;  /* 0x00000004d2497824 */ /* 0x000fe200078e00ff */
[C---:B------:R-:W-:Y:S01]  /*5fa0*/  SHF.L.U32 R71, R133.reuse, 0x2, RZ ;  /* 0x0000000285477819 */ /* 0x040fe200000006ff */
[----:B------:R-:W1:Y:S01]  /*5fb0*/  FENCE.VIEW.ASYNC.T ;  /* 0x00000000000073c6 */ /* 0x000e620000000200 */
[----:B------:R-:W-:Y:S01]  /*5fc0*/  SHF.L.U64.HI R72, R133, 0x2, R4 ;  /* 0x0000000285487819 */ /* 0x000fe20000010204 */
[----:B------:R-:W-:Y:S01]  /*5fd0*/  UIADD3 UR20, UPT, UPT, UR15, 0x80, URZ ;  /* 0x000000800f147890 */ /* 0x000fe2000fffe0ff */
[----:B------:R-:W-:-:S02]  /*5fe0*/  IADD3 R6, P0, PT, R190, R71, RZ ;  /* 0x00000047be067210 */ /* 0x000fc40007f1e0ff */
[-C--:B------:R-:W-:Y:S02]  /*5ff0*/  IADD3 R8, P1, PT, R192, R71.reuse, RZ ;  /* 0x00000047c0087210 */ /* 0x080fe40007f3e0ff */
[----:B------:R-:W-:Y:S01]  /*6000*/  SHF.R.S32.HI R5, RZ, 0x1f, R210 ;  /* 0x0000001fff057819 */ /* 0x000fe200000114d2 */
[--C-:B------:R-:W-:Y:S01]  /*6010*/  IMAD.X R7, R191, 0x1, R72.reuse, P0 ;  /* 0x00000001bf077824 */ /* 0x100fe200000e0648 */
[-C--:B------:R-:W-:Y:S01]  /*6020*/  IADD3 R12, P0, PT, R196, R71.reuse, RZ ;  /* 0x00000047c40c7210 */ /* 0x080fe20007f1e0ff */
[--C-:B------:R-:W-:Y:S01]  /*6030*/  IMAD.X R9, R193, 0x1, R72.reuse, P1 ;  /* 0x00000001c1097824 */ /* 0x100fe200008e0648 */
[-C--:B------:R-:W-:Y:S01]  /*6040*/  IADD3 R10, P2, PT, R194, R71.reuse, RZ ;  /* 0x00000047c20a7210 */ /* 0x080fe20007f5e0ff */
[----:B------:R-:W1:Y:S01]  /*6050*/  LDC R191, c[0x0][0x3a0] ;  /* 0x0000e800ffbf7b82 */ /* 0x000e620000000800 */
[-C--:B------:R-:W-:Y:S01]  /*6060*/  IADD3 R14, P1, PT, R198, R71.reuse, RZ ;  /* 0x00000047c60e7210 */ /* 0x080fe20007f3e0ff */
[--C-:B------:R-:W-:Y:S01]  /*6070*/  IMAD.X R13, R197, 0x1, R72.reuse, P0 ;  /* 0x00000001c50d7824 */ /* 0x100fe200000e0648 */
[-C--:B------:R-:W-:Y:S01]  /*6080*/  IADD3 R18, P0, PT, R202, R71.reuse, RZ ;  /* 0x00000047ca127210 */ /* 0x080fe20007f1e0ff */
[--C-:B------:R-:W-:Y:S01]  /*6090*/  IMAD.X R11, R195, 0x1, R72.reuse, P2 ;  /* 0x00000001c30b7824 */ /* 0x100fe200010e0648 */
[----:B------:R-:W-:Y:S01]  /*60a0*/  SHF.L.U64.HI R74, R210, 0x2, R5 ;  /* 0x00000002d24a7819 */ /* 0x000fe20000010205 */
[--C-:B------:R-:W-:Y:S01]  /*60b0*/  IMAD.X R15, R199, 0x1, R72.reuse, P1 ;  /* 0x00000001c70f7824 */ /* 0x100fe200008e0648 */
[-C--:B------:R-:W-:Y:S01]  /*60c0*/  IADD3 R16, P2, PT, R200, R71.reuse, RZ ;  /* 0x00000047c8107210 */ /* 0x080fe20007f5e0ff */
[----:B------:R-:W-:Y:S01]  /*60d0*/  IMAD.X R19, R203, 0x1, R72, P0 ;  /* 0x00000001cb137824 */ /* 0x000fe200000e0648 */
[----:B------:R-:W-:-:S02]  /*60e0*/  IADD3 R22, P0, PT, R206, R71, RZ ;  /* 0x00000047ce167210 */ /* 0x000fc40007f1e0ff */
[-C--:B------:R-:W-:Y:S01]  /*60f0*/  IADD3 R24, P1, PT, R208, R71.reuse, RZ ;  /* 0x00000047d0187210 */ /* 0x080fe20007f3e0ff */
[--C-:B------:R-:W-:Y:S01]  /*6100*/  IMAD.X R17, R201, 0x1, R72.reuse, P2 ;  /* 0x00000001c9117824 */ /* 0x100fe200010e0648 */
[-C--:B------:R-:W-:Y:S01]  /*6110*/  IADD3 R30, P4, PT, R138, R71.reuse, RZ ;  /* 0x000000478a1e7210 */ /* 0x080fe20007f9e0ff */
[--C-:B------:R-:W-:Y:S01]  /*6120*/  IMAD.X R23, R207, 0x1, R72.reuse, P0 ;  /* 0x00000001cf177824 */ /* 0x100fe200000e0648 */
[-C--:B------:R-:W-:Y:S01]  /*6130*/  IADD3 R20, P2, PT, R204, R71.reuse, RZ ;  /* 0x00000047cc147210 */ /* 0x080fe20007f5e0ff */
[--C-:B------:R-:W-:Y:S01]  /*6140*/  IMAD.X R25, R209, 0x1, R72.reuse, P1 ;  /* 0x00000001d1197824 */ /* 0x100fe200008e0648 */
[-C--:B------:R-:W-:Y:S01]  /*6150*/  IADD3 R26, P1, PT, R134, R71.reuse, RZ ;  /* 0x00000047861a7210 */ /* 0x080fe20007f3e0ff */
[--C-:B------:R-:W-:Y:S02]  /*6160*/  IMAD.X R31, R139, 0x1, R72.reuse, P4 ;  /* 0x000000018b1f7824 */ /* 0x100fe400020e0648 */
[--C-:B------:R-:W-:Y:S01]  /*6170*/  IMAD.X R21, R205, 0x1, R72.reuse, P2 ;  /* 0x00000001cd157824 */ /* 0x100fe200010e0648 */
[----:B------:R-:W-:Y:S01]  /*6180*/  IADD3 R28, P2, PT, R136, R71, RZ ;  /* 0x00000047881c7210 */ /* 0x000fe20007f5e0ff */
[----:B------:R-:W-:-:S02]  /*6190*/  IMAD.X R27, R135, 0x1, R72, P1 ;  /* 0x00000001871b7824 */ /* 0x000fc400008e0648 */
[----:B-1----:R-:W-:Y:S01]  /*61a0*/  VIADD R75, R191, 0xffffff9f ;  /* 0xffffff9fbf4b7836 */ /* 0x002fe20000000000 */
[----:B------:R-:W-:-:S04]  /*61b0*/  IADD3.X R29, PT, PT, R137, R72, RZ, P2, !PT ;  /* 0x00000048891d7210 */ /* 0x000fc800017fe4ff */
[----:B------:R-:W-:Y:S01]  /*61c0*/  ISETP.GE.U32.AND P6, PT, R75, 0x7fffff80, PT ;  /* 0x7fffff804b00780c */ /* 0x000fe20003fc6070 */
[----:B------:R-:W-:Y:S01]  /*61d0*/  VIADD R75, R191, 0xffffff9e ;  /* 0xffffff9ebf4b7836 */ /* 0x000fe20000000000 */
[----:B------:R-:W-:Y:S01]  /*61e0*/  BAR.SYNC.DEFER_BLOCKING 0x0 ;  /* 0x0000000000007b1d */ /* 0x000fe20000010000 */
[----:B--2---:R-:W-:Y:S02]  /*61f0*/  IMAD.MOV.U32 R150, RZ, RZ, R50 ;  /* 0x000000ffff967224 */ /* 0x004fe400078e0032 */
[----:B------:R-:W-:Y:S01]  /*6200*/  IMAD.MOV.U32 R151, RZ, RZ, R51 ;  /* 0x000000ffff977224 */ /* 0x000fe200078e0033 */
[----:B---3--:R-:W-:Y:S01]  /*6210*/  MOV R148, R52 ;  /* 0x0000003400947202 */ /* 0x008fe20000000f00 */
[----:B------:R-:W-:Y:S02]  /*6220*/  IMAD.MOV.U32 R149, RZ, RZ, R53 ;  /* 0x000000ffff957224 */ /* 0x000fe400078e0035 */
[----:B-----5:R-:W-:Y:S02]  /*6230*/  IMAD.MOV.U32 R146, RZ, RZ, R54 ;  /* 0x000000ffff927224 */ /* 0x020fe400078e0036 */
[----:B------:R-:W-:-:S02]  /*6240*/  IMAD.MOV.U32 R147, RZ, RZ, R55 ;  /* 0x000000ffff937224 */ /* 0x000fc400078e0037 */
[----:B----4-:R-:W-:Y:S02]  /*6250*/  IMAD.MOV.U32 R144, RZ, RZ, R56 ;  /* 0x000000ffff907224 */ /* 0x010fe400078e0038 */
[----:B------:R-:W-:Y:S01]  /*6260*/  IMAD.MOV.U32 R145, RZ, RZ, R57 ;  /* 0x000000ffff917224 */ /* 0x000fe200078e0039 */
[-C--:B------:R-:W-:Y:S02]  /*6270*/  IADD3 R40, P4, PT, R42, R73.reuse, RZ ;  /* 0x000000492a287210 */ /* 0x080fe40007f9e0ff */
[----:B------:R-:W-:-:S03]  /*6280*/  IADD3 R38, P2, PT, R44, R73, RZ ;  /* 0x000000492c267210 */ /* 0x000fc60007f5e0ff */
[--C-:B------:R-:W-:Y:S01]  /*6290*/  IMAD.X R41, R43, 0x1, R74.reuse, P4 ;  /* 0x000000012b297824 */ /* 0x100fe200020e064a */
[-C--:B------:R-:W-:Y:S01]  /*62a0*/  IADD3 R36, P1, PT, R46, R73.reuse, RZ ;  /* 0x000000492e247210 */ /* 0x080fe20007f3e0ff */
[--C-:B------:R-:W-:Y:S01]  /*62b0*/  IMAD.X R39, R45, 0x1, R74.reuse, P2 ;  /* 0x000000012d277824 */ /* 0x100fe200010e064a */
[-C--:B------:R-:W-:Y:S02]  /*62c0*/  IADD3 R46, P2, PT, R248, R73.reuse, RZ ;  /* 0x00000049f82e7210 */ /* 0x080fe40007f5e0ff */
[-C--:B------:R-:W-:Y:S01]  /*62d0*/  IADD3 R32, P0, PT, R34, R73.reuse, RZ ;  /* 0x0000004922207210 */ /* 0x080fe20007f1e0ff */
[--C-:B------:R-:W-:Y:S01]  /*62e0*/  IMAD.X R37, R47, 0x1, R74.reuse, P1 ;  /* 0x000000012f257824 */ /* 0x100fe200008e064a */
        /* <DEDUP_REMOVED lines=23> */
[----:B------:R-:W-:Y:S01]  /*6460*/  VIADD R249, R191, 0x1f ;  /* 0x0000001fbff97836 */ /* 0x000fe20000000000 */
[----:B------:R-:W-:Y:S01]  /*6470*/  IADD3.X R65, PT, PT, R127, R74, RZ, P4, !PT ;  /* 0x0000004a7f417210 */ /* 0x000fe200027fe4ff */
        /* <DEDUP_REMOVED lines=22> */
[----:B------:R-:W-:Y:S01]  /*65e0*/  IADD3 R102, P1, PT, R102, R73, RZ ;  /* 0x0000004966667210 */ /* 0x000fe20007f3e0ff */
[----:B------:R-:W-:Y:S01]  /*65f0*/  IMAD.X R135, R181, 0x1, R74, P4 ;  /* 0x00000001b5877824 */ /* 0x000fe200020e064a */
[----:B------:R-:W-:-:S02]  /*6600*/  IADD3.X R123, PT, PT, R175, R74, RZ, P0, !PT ;  /* 0x0000004aaf7b7210 */ /* 0x000fc400007fe4ff */
        /* <DEDUP_REMOVED lines=37> */
[----:B------:R-:W-:Y:S01]  /*6860*/  IADD3.X R155, PT, PT, R231, R74, RZ, P1, !PT ;  /* 0x0000004ae79b7210 */ /* 0x000fe20000ffe4ff */
[----:B------:R-:W-:Y:S01]  /*6870*/  VIADD R176, R191, 0xffffff9d ;  /* 0xffffff9dbfb07836 */ /* 0x000fe20000000000 */
        /* <DEDUP_REMOVED lines=13> */
[----:B------:R-:W-:Y:S01]  /*6950*/  ISETP.NE.U32.AND P0, PT, RZ, UR7, PT ;  /* 0x00000007ff007c0c */ /* 0x000fe2000bf05070 */
[--C-:B------:R-:W-:Y:S01]  /*6960*/  IMAD.X R113, R113, 0x1, R74.reuse, P1 ;  /* 0x0000000171717824 */ /* 0x100fe200008e064a */
[-C--:B------:R-:W-:Y:S01]  /*6970*/  IADD3 R104, P4, PT, R104, R73.reuse, RZ ;  /* 0x0000004968687210 */ /* 0x080fe20007f9e0ff */
[----:B------:R-:W-:Y:S01]  /*6980*/  IMAD.X R109, R109, 0x1, R74, P2 ;  /* 0x000000016d6d7824 */ /* 0x000fe200010e064a */
[----:B------:R-:W-:-:S02]  /*6990*/  IADD3 R96, P1, PT, R96, R73, RZ ;  /* 0x0000004960607210 */ /* 0x000fc40007f3e0ff */
[-C--:B------:R-:W-:Y:S01]  /*69a0*/  IADD3 R92, P2, PT, R92, R73.reuse, RZ ;  /* 0x000000495c5c7210 */ /* 0x080fe20007f5e0ff */
[--C-:B------:R-:W-:Y:S01]  /*69b0*/  IMAD.X R105, R105, 0x1, R74.reuse, P4 ;  /* 0x0000000169697824 */ /* 0x100fe200020e064a */
[----:B------:R-:W-:Y:S01]  /*69c0*/  ISETP.LT.OR P5, PT, R249, 0x20, P0 ;  /* 0x00000020f900780c */ /* 0x000fe200007a1670 */
[--C-:B------:R-:W-:Y:S01]  /*69d0*/  IMAD.X R97, R97, 0x1, R74.reuse, P1 ;  /* 0x0000000161617824 */ /* 0x100fe200008e064a */
[----:B------:R-:W-:Y:S02]  /*69e0*/  IADD3.X R93, PT, PT, R93, R74, RZ, P2, !PT ;  /* 0x0000004a5d5d7210 */ /* 0x000fe400017fe4ff */
[-C--:B------:R-:W-:Y:S02]  /*69f0*/  IADD3 R76, P2, PT, R76, R73.reuse, RZ ;  /* 0x000000494c4c7210 */ /* 0x080fe40007f5e0ff */
[-C--:B------:R-:W-:Y:S02]  /*6a00*/  IADD3 R88, P4, PT, R88, R73.reuse, RZ ;  /* 0x0000004958587210 */ /* 0x080fe40007f9e0ff */
[-C--:B------:R-:W-:Y:S01]  /*6a10*/  IADD3 R80, P1, PT, R80, R73.reuse, RZ ;  /* 0x0000004950507210 */ /* 0x080fe20007f3e0ff */
[--C-:B------:R-:W-:Y:S01]  /*6a20*/  IMAD.X R77, R77, 0x1, R74.reuse, P2 ;  /* 0x000000014d4d7824 */ /* 0x100fe200010e064a */
[-C--:B------:R-:W-:Y:S01]  /*6a30*/  IADD3 R174, P2, PT, R188, R73.reuse, RZ ;  /* 0x00000049bcae7210 */ /* 0x080fe20007f5e0ff */
[--C-:B------:R-:W-:Y:S01]  /*6a40*/  IMAD.X R89, R89, 0x1, R74.reuse, P4 ;  /* 0x0000000159597824 */ /* 0x100fe200020e064a */
[-C--:B------:R-:W-:Y:S01]  /*6a50*/  IADD3 R162, P4, PT, R182, R73.reuse, RZ ;  /* 0x00000049b6a27210 */ /* 0x080fe20007f9e0ff */
[--C-:B------:R-:W-:Y:S01]  /*6a60*/  IMAD.X R81, R81, 0x1, R74.reuse, P1 ;  /* 0x0000000151517824 */ /* 0x100fe200008e064a */
[----:B------:R-:W-:Y:S01]  /*6a70*/  IADD3 R166, P1, PT, R186, R73, RZ ;  /* 0x00000049baa67210 */ /* 0x000fe20007f3e0ff */
[--C-:B------:R-:W-:Y:S01]  /*6a80*/  IMAD.X R175, R189, 0x1, R74.reuse, P2 ;  /* 0x00000001bdaf7824 */ /* 0x100fe200010e064a */
[----:B------:R-:W-:Y:S01]  /*6a90*/  IADD3 R177, PT, PT, R191, -0x64, RZ ;  /* 0xffffff9cbfb17810 */ /* 0x000fe20007ffe0ff */
[--C-:B------:R-:W-:Y:S01]  /*6aa0*/  IMAD.X R163, R183, 0x1, R74.reuse, P4 ;  /* 0x00000001b7a37824 */ /* 0x100fe200020e064a */
[----:B------:R-:W-:Y:S01]  /*6ab0*/  ISETP.GE.U32.AND P2, PT, R75, 0x7fffff7f, PT ;  /* 0x7fffff7f4b00780c */ /* 0x000fe20003f46070 */
[----:B------:R-:W-:Y:S01]  /*6ac0*/  IMAD.X R167, R187, 0x1, R74, P1 ;  /* 0x00000001bba77824 */ /* 0x000fe200008e064a */
[----:B------:R-:W-:Y:S01]  /*6ad0*/  ISETP.GE.U32.AND P1, PT, R176, 0x7fffff7e, PT ;  /* 0x7fffff7eb000780c */ /* 0x000fe20003f26070 */
[----:B------:R-:W-:Y:S01]  /*6ae0*/  VIADD R75, R191, 0xffffff9b ;  /* 0xffffff9bbf4b7836 */ /* 0x000fe20000000000 */
[----:B------:R-:W-:Y:S01]  /*6af0*/  ISETP.GE.U32.AND P4, PT, R177, 0x7fffff7d, PT ;  /* 0x7fffff7db100780c */ /* 0x000fe20003f86070 */
[----:B------:R-:W-:-:S12]  /*6b00*/  @P5 BRA `(.L_x_7) ;  /* 0x0000000000c45947 */ /* 0x000fd80003800000 */
[----:B------:R-:W-:Y:S01]  /*6b10*/  UIADD3 UR5, UPT, UPT, UR10, 0x18000, URZ ;  /* 0x000180000a057890 */ /* 0x000fe2000fffe0ff */
[----:B------:R-:W-:Y:S01]  /*6b20*/  UMOV UR4, URZ ;  /* 0x000000ff00047c82 */ /* 0x000fe20008000000 */
[----:B------:R-:W-:Y:S02]  /*6b30*/  UIADD3 UR8, UPT, UPT, UR15, 0x88, URZ ;  /* 0x000000880f087890 */ /* 0x000fe4000fffe0ff */
[----:B------:R-:W-:Y:S02]  /*6b40*/  USHF.R.U32.HI UR5, URZ, 0x4, UR5 ;  /* 0x00000004ff057899 */ /* 0x000fe40008011605 */
[----:B------:R-:W-:Y:S02]  /*6b50*/  UIADD3 UR9, UPT, UPT, UR15, 0x90, URZ ;  /* 0x000000900f097890 */ /* 0x000fe4000fffe0ff */
[----:B------:R-:W-:Y:S02]  /*6b60*/  USGXT.U32 UR6, UR5, 0xe ;  /* 0x0000000e0506789a */ /* 0x000fe40008000000 */
[----:B------:R-:W-:-:S02]  /*6b70*/  UIADD3 UR13, UPT, UPT, UR15, 0x98, URZ ;  /* 0x000000980f0d7890 */ /* 0x000fc4000fffe0ff */
[----:B------:R-:W-:Y:S02]  /*6b80*/  UIADD3 UR32, UP1, UPT, UR6, 0x2, URZ ;  /* 0x0000000206207890 */ /* 0x000fe4000ff3e0ff */
[----:B------:R-:W-:Y:S02]  /*6b90*/  UIADD3 UR14, UPT, UPT, UR15, 0x40, URZ ;  /* 0x000000400f0e7890 */ /* 0x000fe4000fffe0ff */
[----:B------:R-:W-:Y:S02]  /*6ba0*/  UIADD3.X UR33, UPT, UPT, UR4, 0x40004040, URZ, UP1, !UPT ;  /* 0x4000404004217890 */ /* 0x000fe40008ffe4ff */
[----:B------:R-:W-:Y:S02]  /*6bb0*/  UIADD3 UR21, UPT, UPT, UR15, 0xa0, URZ ;  /* 0x000000a00f157890 */ /* 0x000fe4000fffe0ff */
[----:B------:R-:W-:Y:S02]  /*6bc0*/  UIADD3.64 UR16, UPT, UPT, UR32, 0x2, URZ ;  /* 0x0000000220107897 */ /* 0x000fe4000fffe0ff */
[----:B------:R-:W-:-:S02]  /*6bd0*/  UIADD3.64 UR22, UPT, UPT, UR32, 0x4, URZ ;  /* 0x0000000420167897 */ /* 0x000fc4000fffe0ff */
[----:B------:R-:W-:Y:S02]  /*6be0*/  UIADD3 UR31, UPT, UPT, UR15, 0x40, URZ ;  /* 0x000000400f1f7890 */ /* 0x000fe4000fffe0ff */
[----:B------:R-:W-:Y:S02]  /*6bf0*/  UIADD3 UR28, UPT, UPT, UR15, 0xa8, URZ ;  /* 0x000000a80f1c7890 */ /* 0x000fe4000fffe0ff */
[----:B------:R-:W-:Y:S02]  /*6c00*/  UIADD3 UR46, UPT, UPT, UR15, 0x40, URZ ;  /* 0x000000400f2e7890 */ /* 0x000fe4000fffe0ff */
[----:B------:R-:W-:Y:S01]  /*6c10*/  UIADD3 UR29, UPT, UPT, UR15, 0xb0, URZ ;  /* 0x000000b00f1d7890 */ /* 0x000fe2000fffe0ff */
[----:B------:R-:W-:Y:S01]  /*6c20*/  UMOV UR34, 0x0 ;  /* 0x0000000000227882 */ /* 0x000fe20000000000 */
[----:B------:R-:W-:Y:S01]  /*6c30*/  UMOV UR35, 0x8100910 ;  /* 0x0810091000237882 */ /* 0x000fe20000000000 */
[----:B------:R-:W-:Y:S02]  /*6c40*/  UIADD3 UR47, UPT, UPT, UR15, 0x40, URZ ;  /* 0x000000400f2f7890 */ /* 0x000fe4000fffe0ff */
[----:B------:R-:W-:Y:S01]  /*6c50*/  UIADD3 UR30, UPT, UPT, UR15, 0xb8, URZ ;  /* 0x000000b80f1e7890 */ /* 0x000fe2000fffe0ff */
[----:B------:R-:W-:Y:S01]  /*6c60*/  UMOV UR7, 0x40004040 ;  /* 0x4000404000077882 */ /* 0x000fe20000000000 */
[----:B------:R-:W-:Y:S01]  /*6c70*/  UMOV UR36, 0x0 ;  /* 0x0000000000247882 */ /* 0x000fe20000000000 */
[----:B------:R-:W-:Y:S01]  /*6c80*/  UMOV UR37, 0x8100910 ;  /* 0x0810091000257882 */ /* 0x000fe20000000000 */
[----:B------:R-:W-:Y:S01]  /*6c90*/  UMOV UR38, 0x0 ;  /* 0x0000000000267882 */ /* 0x000fe20000000000 */
[----:B------:R-:W-:Y:S01]  /*6ca0*/  UMOV UR39, 0x8100910 ;  /* 0x0810091000277882 */ /* 0x000fe20000000000 */
[----:B------:R1:W-:Y:S01]  /*6cb0*/  UTCHMMA tmem[UR20], gdesc[UR6], tmem[UR15], tmem[UR34], idesc[UR35], !UPT ;  /* 0x00ff2206140079ea */ /* 0x0003e2000f80000f */
[----:B------:R-:W-:Y:S01]  /*6cc0*/  UMOV UR40, 0x0 ;  /* 0x0000000000287882 */ /* 0x000fe20000000000 */
[----:B------:R-:W-:Y:S01]  /*6cd0*/  UMOV UR41, 0x8100910 ;  /* 0x0810091000297882 */ /* 0x000fe20000000000 */
[----:B------:R1:W-:Y:S01]  /*6ce0*/  UTCHMMA tmem[UR8], gdesc[UR32], tmem[UR15], tmem[UR36], idesc[UR37], UPT ;  /* 0x00ff2420080079ea */ /* 0x0003e2000b80000f */
        /* <DEDUP_REMOVED lines=8> */
[----:B------:R-:W-:Y:S01]  /*6d70*/  UMOV UR4, UR12 ;  /* 0x0000000c00047c82 */ /* 0x000fe20008000000 */
[----:B------:R-:W-:Y:S01]  /*6d80*/  UMOV UR5, URZ ;  /* 0x000000ff00057c82 */ /* 0x000fe20008000000 */
[----:B------:R1:W-:Y:S01]  /*6d90*/  UTCHMMA tmem[UR21], gdesc[UR6], tmem[UR14], tmem[UR42], idesc[UR43], !UPT ;  /* 0x00ff2a06150079ea */ /* 0x0003e2000f80000e */
[----:B------:R-:W-:Y:S01]  /*6da0*/  UMOV UR50, 0x0 ;  /* 0x0000000000327882 */ /* 0x000fe20000000000 */
[----:B------:R-:W-:Y:S01]  /*6db0*/  UMOV UR51, 0x8100910 ;  /* 0x0810091000337882 */ /* 0x000fe20000000000 */
[----:B------:R1:W-:Y:S01]  /*6dc0*/  UTCHMMA tmem[UR28], gdesc[UR32], tmem[UR31], tmem[UR44], idesc[UR45], UPT ;  /* 0x00ff2c201c0079ea */ /* 0x0003e2000b80001f */
[----:B------:R-:W-:Y:S01]  /*6dd0*/  UMOV UR4, UR4 ;  /* 0x0000000400047c82 */ /* 0x000fe20008000000 */
[----:B------:R1:W-:Y:S01]  /*6de0*/  UTCHMMA tmem[UR29], gdesc[UR16], tmem[UR46], tmem[UR48], idesc[UR49], UPT ;  /* 0x00ff30101d0079ea */ /* 0x0003e2000b80002e */
[----:B------:R1:W-:Y:S01]  /*6df0*/  UTCHMMA tmem[UR30], gdesc[UR22], tmem[UR47], tmem[UR50], idesc[UR51], UPT ;  /* 0x00ff32161e0079ea */ /* 0x0003e2000b80002f */
[----:B------:R1:W-:Y:S01]  /*6e00*/  UTCBAR [UR4], URZ ;  /* 0x000000ff040073e9 */ /* 0x0003e200080000ff */
[----:B------:R-:W-:Y:S01]  /*6e10*/  NOP ;  /* 0x0000000000007918 */ /* 0x000fe20000000000 */
.L_x_7:
[----:B------:R-:W-:Y:S01]  /*6e20*/  BAR.SYNC.DEFER_BLOCKING 0x0 ;  /* 0x0000000000007b1d */ /* 0x000fe20000010000 */
[----:B------:R-:W-:Y:S01]  /*6e30*/  ISETP.GE.U32.AND P5, PT, R75, 0x7fffff7c, PT ;  /* 0x7fffff7c4b00780c */ /* 0x000fe20003fa6070 */
[C---:B------:R-:W-:Y:S02]  /*6e40*/  VIADD R75, R191.reuse, 0xffffff9a ;  /* 0xffffff9abf4b7836 */ /* 0x040fe40000000000 */
[C---:B------:R-:W-:Y:S02]  /*6e50*/  VIADD R177, R191.reuse, 0xffffffa0 ;  /* 0xffffffa0bfb17836 */ /* 0x040fe40000000000 */
[----:B-1----:R-:W-:Y:S01]  /*6e60*/  UMOV UR4, URZ ;  /* 0x000000ff00047c82 */ /* 0x002fe20008000000 */
[----:B------:R-:W1:Y:S01]  /*6e70*/  S2R R176, SR_TID.X ;  /* 0x0000000000b07919 */ /* 0x000e620000002100 */
[----:B------:R-:W-:Y:S01]  /*6e80*/  @!PT LDS RZ, [RZ] ;  /* 0x00000000fffff984 */ /* 0x000fe20000000800 */
[----:B------:R-:W-:Y:S01]  /*6e90*/  @!PT LDS RZ, [RZ] ;  /* 0x00000000fffff984 */ /* 0x000fe20000000800 */
[----:B------:R-:W-:Y:S01]  /*6ea0*/  @!PT LDS RZ, [RZ] ;  /* 0x00000000fffff984 */ /* 0x000fe20000000800 */
[----:B------:R2:W-:Y:S04]  /*6eb0*/  LDGSTS.E [R215], desc[UR18][R32.64], !P6 ;  /* 0x0000000020d77fae */ /* 0x0005e8000f1a1012 */
[----:B------:R-:W-:Y:S04]  /*6ec0*/  LDGSTS.E [R215+0x200], desc[UR18][R34.64], !P6 ;  /* 0x0020000022d77fae */ /* 0x000fe8000f1a1012 */
[----:B------:R-:W-:Y:S04]  /*6ed0*/  LDGSTS.E [R215+0x400], desc[UR18][R36.64], !P2 ;  /* 0x0040000024d77fae */ /* 0x000fe8000d1a1012 */
[----:B------:R-:W-:Y:S01]  /*6ee0*/  LDGSTS.E [R215+0x600], desc[UR18][R136.64], !P2 ;  /* 0x0060000088d77fae */ /* 0x000fe2000d1a1012 */
[----:B--2---:R-:W-:Y:S01]  /*6ef0*/  VIADD R32, R191, 0xffffff98 ;  /* 0xffffff98bf207836 */ /* 0x004fe20000000000 */
[----:B------:R-:W-:Y:S01]  /*6f00*/  ISETP.GE.U32.AND P2, PT, R75, 0x7fffff7b, PT ;  /* 0x7fffff7b4b00780c */ /* 0x000fe20003f46070 */
[C---:B------:R-:W-:Y:S01]  /*6f10*/  VIADD R75, R191.reuse, 0xffffff99 ;  /* 0xffffff99bf4b7836 */ /* 0x040fe20000000000 */
[----:B------:R2:W-:Y:S01]  /*6f20*/  LDGSTS.E [R215+0x800], desc[UR18][R38.64], !P1 ;  /* 0x0080000026d77fae */ /* 0x0005e2000c9a1012 */
[----:B------:R-:W-:Y:S01]  /*6f30*/  VIADD R33, R191, 0xffffff8e ;  /* 0xffffff8ebf217836 */ /* 0x000fe20000000000 */
[----:B-1----:R-:W-:-:S02]  /*6f40*/  LOP3.LUT R176, R176, 0x1f, RZ, 0xc0, !PT ;  /* 0x0000001fb0b07812 */ /* 0x002fc400078ec0ff */
[----:B------:R-:W-:Y:S01]  /*6f50*/  LDGSTS.E [R215+0xa00], desc[UR18][R138.64], !P1 ;  /* 0x00a000008ad77fae */ /* 0x000fe2000c9a1012 */
[----:B------:R-:W-:-:S03]  /*6f60*/  ISETP.GE.U32.AND P1, PT, R75, 0x7fffff7a, PT ;  /* 0x7fffff7a4b00780c */ /* 0x000fc60003f26070 */
[----:B------:R1:W-:Y:S04]  /*6f70*/  LDGSTS.E [R215+0xc00], desc[UR18][R40.64], !P4 ;  /* 0x00c0000028d77fae */ /* 0x0003e8000e1a1012 */
[----:B------:R-:W-:Y:S01]  /*6f80*/  LDGSTS.E [R215+0xe00], desc[UR18][R140.64], !P4 ;  /* 0x00e000008cd77fae */ /* 0x000fe2000e1a1012 */
[----:B------:R-:W-:Y:S01]  /*6f90*/  ISETP.GE.U32.AND P4, PT, R32, 0x7fffff79, PT ;  /* 0x7fffff792000780c */ /* 0x000fe20003f86070 */
[C---:B------:R-:W-:Y:S02]  /*6fa0*/  VIADD R32, R191.reuse, 0xffffff97 ;  /* 0xffffff97bf207836 */ /* 0x040fe40000000000 */
[----:B------:R-:W-:Y:S01]  /*6fb0*/  LDGSTS.E [R215+0x1000], desc[UR18][R42.64], !P5 ;  /* 0x010000002ad77fae */ /* 0x000fe2000e9a1012 */
[----:B--2---:R-:W-:-:S03]  /*6fc0*/  VIADD R39, R191, 0xffffff8b ;  /* 0xffffff8bbf277836 */ /* 0x004fc60000000000 */
[----:B------:R-:W-:Y:S01]  /*6fd0*/  LDGSTS.E [R215+0x1200], desc[UR18][R142.64], !P5 ;  /* 0x012000008ed77fae */ /* 0x000fe2000e9a1012 */
[----:B------:R-:W-:Y:S01]  /*6fe0*/  ISETP.GE.U32.AND P5, PT, R32, 0x7fffff78, PT ;  /* 0x7fffff782000780c */ /* 0x000fe20003fa6070 */
[C---:B------:R-:W-:Y:S02]  /*6ff0*/  VIADD R32, R191.reuse, 0xffffff96 ;  /* 0xffffff96bf207836 */ /* 0x040fe40000000000 */
[----:B------:R2:W-:Y:S01]  /*7000*/  LDGSTS.E [R215+0x1400], desc[UR18][R44.64], !P2 ;  /* 0x014000002cd77fae */ /* 0x0005e2000d1a1012 */
[C---:B-1----:R-:W-:Y:S02]  /*7010*/  VIADD R40, R191.reuse, 0xffffff86 ;  /* 0xffffff86bf287836 */ /* 0x042fe40000000000 */
[C---:B------:R-:W-:Y:S01]  /*7020*/  VIADD R41, R191.reuse, 0xffffff87 ;  /* 0xffffff87bf297836 */ /* 0x040fe20000000000 */
[----:B------:R-:W-:Y:S01]  /*7030*/  LDGSTS.E [R215+0x1600], desc[UR18][R144.64], !P2 ;  /* 0x0160000090d77fae */ /* 0x000fe2000d1a1012 */
[----:B------:R-:W-:Y:S01]  /*7040*/  ISETP.GE.U32.AND P2, PT, R32, 0x7fffff77, PT ;  /* 0x7fffff772000780c */ /* 0x000fe20003f46070 */
[----:B------:R-:W-:-:S02]  /*7050*/  VIADD R32, R191, 0xffffff95 ;  /* 0xffffff95bf207836 */ /* 0x000fc40000000000 */
[----:B------:R1:W-:Y:S04]  /*7060*/  LDGSTS.E [R215+0x1800], desc[UR18][R46.64], !P1 ;  /* 0x018000002ed77fae */ /* 0x0003e8000c9a1012 */
[----:B------:R-:W-:Y:S01]  /*7070*/  LDGSTS.E [R215+0x1a00], desc[UR18][R146.64], !P1 ;  /* 0x01a0000092d77fae */ /* 0x000fe2000c9a1012 */
[----:B------:R-:W-:Y:S01]  /*7080*/  ISETP.GE.U32.AND P1, PT, R32, 0x7fffff76, PT ;  /* 0x7fffff762000780c */ /* 0x000fe20003f26070 */
[C---:B------:R-:W-:Y:S02]  /*7090*/  VIADD R32, R191.reuse, 0xffffff8c ;  /* 0xffffff8cbf207836 */ /* 0x040fe40000000000 */
[----:B------:R3:W-:Y:S01]  /*70a0*/  LDGSTS.E [R215+0x1c00], desc[UR18][R48.64], !P4 ;  /* 0x01c0000030d77fae */ /* 0x0007e2000e1a1012 */
[C---:B--2---:R-:W-:Y:S02]  /*70b0*/  VIADD R44, R191.reuse, 0xffffff83 ;  /* 0xffffff83bf2c7836 */ /* 0x044fe40000000000 */
[C---:B------:R-:W-:Y:S01]  /*70c0*/  VIADD R45, R191.reuse, 0xffffff94 ;  /* 0xffffff94bf2d7836 */ /* 0x040fe20000000000 */
[----:B------:R2:W-:Y:S01]  /*70d0*/  LDGSTS.E [R215+0x1e00], desc[UR18][R148.64], !P4 ;  /* 0x01e0000094d77fae */ /* 0x0005e2000e1a1012 */
[----:B------:R-:W-:Y:S01]  /*70e0*/  ISETP.GE.U32.AND P4, PT, R32, 0x7fffff6d, PT ;  /* 0x7fffff6d2000780c */ /* 0x000fe20003f86070 */
[----:B------:R-:W-:-:S02]  /*70f0*/  VIADD R32, R191, 0xffffff8d ;  /* 0xffffff8dbf207836 */ /* 0x000fc40000000000 */
[----:B------:R2:W-:Y:S01]  /*7100*/  LDGSTS.E [R215+0x2000], desc[UR18][R50.64], !P5 ;  /* 0x0200000032d77fae */ /* 0x0005e2000e9a1012 */
[----:B------:R-:W-:Y:S01]  /*7110*/  SEL R36, RZ, 0x1, P4 ;  /* 0x00000001ff247807 */ /* 0x000fe20002000000 */
[C---:B-1----:R-:W-:Y:S02]  /*7120*/  VIADD R46, R191.reuse, 0xffffff93 ;  /* 0xffffff93bf2e7836 */ /* 0x042fe40000000000 */
[----:B------:R2:W-:Y:S01]  /*7130*/  LDGSTS.E [R215+0x2200], desc[UR18][R150.64], !P5 ;  /* 0x0220000096d77fae */ /* 0x0005e2000e9a1012 */
[----:B------:R-:W-:Y:S01]  /*7140*/  ISETP.GE.U32.AND P5, PT, R32, 0x7fffff6e, PT ;  /* 0x7fffff6e2000780c */ /* 0x000fe20003fa6070 */
[C---:B------:R-:W-:Y:S02]  /*7150*/  VIADD R32, R191.reuse, 0xffffff8f ;  /* 0xffffff8fbf207836 */ /* 0x040fe40000000000 */
[----:B------:R2:W-:Y:S01]  /*7160*/  LDGSTS.E [R215+0x2400], desc[UR18][R52.64], !P2 ;  /* 0x0240000034d77fae */ /* 0x0005e2000d1a1012 */
[----:B------:R-:W-:Y:S01]  /*7170*/  SEL R37, RZ, 0x1fffe, P5 ;  /* 0x0001fffeff257807 */ /* 0x000fe20002800000 */
[----:B---3--:R-:W-:Y:S01]  /*7180*/  VIADD R48, R191, 0xffffff80 ;  /* 0xffffff80bf307836 */ /* 0x008fe20000000000 */
[----:B------:R-:W-:Y:S01]  /*7190*/  ISETP.GE.U32.AND P4, PT, R32, 0x7fffff70, PT ;  /* 0x7fffff702000780c */ /* 0x000fe20003f86070 */
[----:B------:R2:W-:Y:S01]  /*71a0*/  LDGSTS.E [R215+0x2600], desc[UR18][R152.64], !P2 ;  /* 0x0260000098d77fae */ /* 0x0005e2000d1a1012 */
[----:B------:R-:W-:Y:S01]  /*71b0*/  ISETP.GE.U32.AND P2, PT, R33, 0x7fffff6f, PT ;  /* 0x7fffff6f2100780c */ /* 0x000fe20003f46070 */
[C---:B------:R-:W-:Y:S01]  /*71c0*/  VIADD R33, R191.reuse, 0xffffff88 ;  /* 0xffffff88bf217836 */ /* 0x040fe20000000000 */
[----:B------:R-:W-:Y:S01]  /*71d0*/  IADD3 R32, PT, PT, R191, -0x77, RZ ;  /* 0xffffff89bf207810 */ /* 0x000fe20007ffe0ff */
[----:B------:R-:W-:Y:S01]  /*71e0*/  IMAD.IADD R36, R36, 0x1, R37 ;  /* 0x0000000124247824 */ /* 0x000fe200078e0225 */
[----:B------:R-:W-:Y:S01]  /*71f0*/  SEL R34, RZ, 0x4, P2 ;  /* 0x00000004ff227807 */ /* 0x000fe20001000000 */
[----:B------:R2:W-:Y:S01]  /*7200*/  LDGSTS.E [R215+0x2800], desc[UR18][R54.64], !P1 ;  /* 0x0280000036d77fae */ /* 0x0005e2000c9a1012 */
[----:B------:R-:W-:Y:S01]  /*7210*/  ISETP.GE.U32.AND P5, PT, R33, 0x7fffff69, PT ;  /* 0x7fffff692100780c */ /* 0x000fe20003fa6070 */
[C---:B------:R-:W-:Y:S01]  /*7220*/  VIADD R33, R191.reuse, 0xffffff8a ;  /* 0xffffff8abf217836 */ /* 0x040fe20000000000 */
[----:B------:R-:W-:Y:S01]  /*7230*/  ISETP.GE.U32.AND P2, PT, R32, 0x7fffff6a, PT ;  /* 0x7fffff6a2000780c */ /* 0x000fe20003f46070 */
[----:B------:R-:W-:Y:S01]  /*7240*/  VIADD R32, R191, 0xffffff84 ;  /* 0xffffff84bf207836 */ /* 0x000fe20000000000 */
[----:B------:R-:W-:Y:S01]  /*7250*/  SEL R35, RZ, 0x7fff8, P4 ;  /* 0x0007fff8ff237807 */ /* 0x000fe20002000000 */
[----:B------:R2:W-:Y:S01]  /*7260*/  LDGSTS.E [R215+0x2a00], desc[UR18][R154.64], !P1 ;  /* 0x02a000009ad77fae */ /* 0x0005e2000c9a1012 */
[----:B------:R-:W-:Y:S01]  /*7270*/  ISETP.GE.U32.AND P4, PT, R33, 0x7fffff6b, PT ;  /* 0x7fffff6b2100780c */ /* 0x000fe20003f86070 */
[----:B------:R-:W-:Y:S01]  /*7280*/  VIADD R33, R191, 0xffffff85 ;  /* 0xffffff85bf217836 */ /* 0x000fe20000000000 */
[----:B------:R-:W-:-:S02]  /*7290*/  SEL R38, RZ, 0x1, P5 ;  /* 0x00000001ff267807 */ /* 0x000fc40002800000 */
[----:B------:R-:W-:Y:S02]  /*72a0*/  ISETP.GE.U32.AND P5, PT, R39, 0x7fffff6c, PT ;  /* 0x7fffff6c2700780c */ /* 0x000fe40003fa6070 */
[----:B------:R-:W-:Y:S02]  /*72b0*/  SEL R39, RZ, 0x1fffe, P2 ;  /* 0x0001fffeff277807 */ /* 0x000fe40001000000 */
[----:B------:R-:W-:Y:S02]  /*72c0*/  ISETP.GE.U32.AND P2, PT, R32, 0x7fffff65, PT ;  /* 0x7fffff652000780c */ /* 0x000fe40003f46070 */
[----:B------:R-:W-:Y:S02]  /*72d0*/  SEL R32, RZ, 0x4, P4 ;  /* 0x00000004ff207807 */ /* 0x000fe40002000000 */
[----:B------:R-:W-:Y:S02]  /*72e0*/  ISETP.GE.U32.AND P4, PT, R33, 0x7fffff66, PT ;  /* 0x7fffff662100780c */ /* 0x000fe40003f86070 */
[----:B------:R-:W-:-:S02]  /*72f0*/  SEL R33, RZ, 0x7fff8, P5 ;  /* 0x0007fff8ff217807 */ /* 0x000fc40002800000 */
[----:B------:R-:W-:Y:S01]  /*7300*/  ISETP.GE.U32.AND P5, PT, R40, 0x7fffff67, PT ;  /* 0x7fffff672800780c */ /* 0x000fe20003fa6070 */
[----:B------:R-:W-:Y:S01]  /*7310*/  VIADD R40, R191, 0xffffff81 ;  /* 0xffffff81bf287836 */ /* 0x000fe20000000000 */
[----:B------:R-:W-:Y:S02]  /*7320*/  SEL R42, RZ, 0x1, P2 ;  /* 0x00000001ff2a7807 */ /* 0x000fe40001000000 */
[----:B------:R-:W-:Y:S01]  /*7330*/  ISETP.GE.U32.AND P2, PT, R41, 0x7fffff68, PT ;  /* 0x7fffff682900780c */ /* 0x000fe20003f46070 */
[----:B------:R-:W-:Y:S01]  /*7340*/  VIADD R41, R191, 0xffffff82 ;  /* 0xffffff82bf297836 */ /* 0x000fe20000000000 */
[----:B------:R-:W-:Y:S02]  /*7350*/  SEL R43, RZ, 0x1fffe, P4 ;  /* 0x0001fffeff2b7807 */ /* 0x000fe40002000000 */
[----:B------:R-:W-:Y:S02]  /*7360*/  ISETP.GE.U32.AND P4, PT, R40, 0x7fffff62, PT ;  /* 0x7fffff622800780c */ /* 0x000fe40003f86070 */
[----:B------:R-:W-:Y:S01]  /*7370*/  SEL R40, RZ, 0x4, P5 ;  /* 0x00000004ff287807 */ /* 0x000fe20002800000 */
[----:B------:R-:W-:Y:S01]  /*7380*/  IMAD.IADD R42, R42, 0x1, R43 ;  /* 0x000000012a2a7824 */ /* 0x000fe200078e022b */
[----:B------:R-:W-:-:S02]  /*7390*/  ISETP.GE.U32.AND P5, PT, R41, 0x7fffff63, PT ;  /* 0x7fffff632900780c */ /* 0x000fc40003fa6070 */
[----:B------:R-:W-:Y:S02]  /*73a0*/  SEL R41, RZ, 0x7fff8, P2 ;  /* 0x0007fff8ff297807 */ /* 0x000fe40001000000 */
[----:B------:R-:W-:Y:S02]  /*73b0*/  ISETP.GE.U32.AND P2, PT, R44, 0x7fffff64, PT ;  /* 0x7fffff642c00780c */ /* 0x000fe40003f46070 */
[----:B------:R-:W-:Y:S02]  /*73c0*/  SEL R47, RZ, 0x1fffe, P4 ;  /* 0x0001fffeff2f7807 */ /* 0x000fe40002000000 */
[----:B------:R-:W-:Y:S02]  /*73d0*/  ISETP.GE.U32.AND P4, PT, R48, 0x7fffff61, PT ;  /* 0x7fffff613000780c */ /* 0x000fe40003f86070 */
[----:B------:R-:W-:Y:S02]  /*73e0*/  SEL R44, RZ, 0x4, P5 ;  /* 0x00000004ff2c7807 */ /* 0x000fe40002800000 */
[----:B------:R-:W-:-:S02]  /*73f0*/  ISETP.GE.U32.AND P5, PT, R45, 0x7fffff75, PT ;  /* 0x7fffff752d00780c */ /* 0x000fc40003fa6070 */
[----:B------:R-:W-:Y:S02]  /*7400*/  SEL R45, RZ, 0x7fff8, P2 ;  /* 0x0007fff8ff2d7807 */ /* 0x000fe40001000000 */
[----:B------:R-:W-:Y:S02]  /*7410*/  ISETP.GE.U32.AND P2, PT, R46, 0x7fffff74, PT ;  /* 0x7fffff742e00780c */ /* 0x000fe40003f46070 */
[----:B------:R-:W-:Y:S02]  /*7420*/  SEL R46, RZ, 0x1, P4 ;  /* 0x00000001ff2e7807 */ /* 0x000fe40002000000 */
[----:B------:R-:W-:Y:S02]  /*7430*/  IADD3 R38, PT, PT, R38, R39, RZ ;  /* 0x0000002726267210 */ /* 0x000fe40007ffe0ff */
[----:B------:R-:W-:Y:S01]  /*7440*/  LOP3.LUT R36, R36, 0x3, RZ, 0xc0, !PT ;  /* 0x0000000324247812 */ /* 0x000fe200078ec0ff */
[----:B------:R-:W-:Y:S01]  /*7450*/  IMAD.IADD R46, R46, 0x1, R47 ;  /* 0x000000012e2e7824 */ /* 0x000fe200078e022f */
[----:B------:R-:W-:Y:S01]  /*7460*/  LOP3.LUT R38, R38, 0x3, RZ, 0xc0, !PT ;  /* 0x0000000326267812 */ /* 0x000fe200078ec0ff */
[----:B------:R2:W-:Y:S01]  /*7470*/  LDGSTS.E [R215+0x2c00], desc[UR18][R56.64], !P5 ;  /* 0x02c0000038d77fae */ /* 0x0005e2000e9a1012 */
[----:B------:R-:W-:-:S02]  /*7480*/  LOP3.LUT R42, R42, 0x3, RZ, 0xc0, !PT ;  /* 0x000000032a2a7812 */ /* 0x000fc400078ec0ff */
[----:B------:R-:W-:Y:S01]  /*7490*/  LOP3.LUT R46, R46, 0x3, RZ, 0xc0, !PT ;  /* 0x000000032e2e7812 */ /* 0x000fe200078ec0ff */
[----:B------:R2:W-:Y:S01]  /*74a0*/  LDGSTS.E [R215+0x2e00], desc[UR18][R156.64], !P5 ;  /* 0x02e000009cd77fae */ /* 0x0005e2000e9a1012 */
[----:B------:R-:W-:Y:S02]  /*74b0*/  IADD3 R32, PT, PT, R38, R33, R32 ;  /* 0x0000002126207210 */ /* 0x000fe40007ffe020 */
[----:B------:R-:W-:Y:S01]  /*74c0*/  IADD3 R44, PT, PT, R46, R45, R44 ;  /* 0x0000002d2e2c7210 */ /* 0x000fe20007ffe02c */
[----:B------:R2:W-:Y:S01]  /*74d0*/  LDGSTS.E [R215+0x3000], desc[UR18][R58.64], !P2 ;  /* 0x030000003ad77fae */ /* 0x0005e2000d1a1012 */
[----:B------:R-:W-:Y:S01]  /*74e0*/  IADD3 R34, PT, PT, R36, R35, R34 ;  /* 0x0000002324227210 */ /* 0x000fe20007ffe022 */
[----:B------:R-:W-:Y:S01]  /*74f0*/  IMAD.SHL.U32 R33, R32, 0x100, RZ ;  /* 0x0000010020217824 */ /* 0x000fe200078e00ff */
[----:B------:R-:W-:Y:S01]  /*7500*/  IADD3 R40, PT, PT, R42, R41, R40 ;  /* 0x000000292a287210 */ /* 0x000fe20007ffe028 */
[----:B------:R-:W-:Y:S01]  /*7510*/  VIADD R32, R191, 0xffffff92 ;  /* 0xffffff92bf207836 */ /* 0x000fe20000000000 */
[----:B------:R-:W-:Y:S01]  /*7520*/  LOP3.LUT R35, R44, 0xf, RZ, 0xc0, !PT ;  /* 0x0000000f2c237812 */ /* 0x000fe200078ec0ff */
[----:B------:R2:W-:Y:S01]  /*7530*/  LDGSTS.E [R215+0x3200], desc[UR18][R158.64], !P2 ;  /* 0x032000009ed77fae */ /* 0x0005e2000d1a1012 */
[----:B------:R-:W-:-:S02]  /*7540*/  LOP3.LUT R33, R33, 0xf00, RZ, 0xe2, !PT ;  /* 0x00000f0021217812 */ /* 0x000fc400078ee2ff */
[----:B------:R-:W-:Y:S01]  /*7550*/  ISETP.GE.U32.AND P1, PT, R32, 0x7fffff73, PT ;  /* 0x7fffff732000780c */ /* 0x000fe20003f26070 */
[----:B------:R-:W-:Y:S02]  /*7560*/  IMAD R35, R40, 0x10, R35 ;  /* 0x0000001028237824 */ /* 0x000fe400078e0223 */
[----:B------:R-:W-:Y:S02]  /*7570*/  IMAD R33, R34, 0x1000, R33 ;  /* 0x0000100022217824 */ /* 0x000fe400078e0221 */
[----:B------:R-:W-:Y:S01]  /*7580*/  VIADD R32, R191, 0xffffff91 ;  /* 0xffffff91bf207836 */ /* 0x000fe20000000000 */
[----:B------:R-:W-:-:S04]  /*7590*/  LOP3.LUT R34, R35, 0xff, RZ, 0xc0, !PT ;  /* 0x000000ff23227812 */ /* 0x000fc800078ec0ff */
[----:B------:R-:W-:Y:S01]  /*75a0*/  ISETP.GE.U32.AND P5, PT, R32, 0x7fffff72, PT ;  /* 0x7fffff722000780c */ /* 0x000fe20003fa6070 */
[----:B------:R-:W-:Y:S02]  /*75b0*/  IMAD.IADD R33, R33, 0x1, R34 ;  /* 0x0000000121217824 */ /* 0x000fe400078e0222 */
[----:B------:R-:W-:Y:S01]  /*75c0*/  VIADD R32, R191, 0xffffff90 ;  /* 0xffffff90bf207836 */ /* 0x000fe20000000000 */
[----:B------:R2:W-:Y:S02]  /*75d0*/  LDGSTS.E [R215+0x3400], desc[UR18][R60.64], !P1 ;  /* 0x034000003cd77fae */ /* 0x0005e4000c9a1012 */
[----:B------:R-:W-:Y:S02]  /*75e0*/  LOP3.LUT R33, R33, 0xffff, RZ, 0xc0, !PT ;  /* 0x0000ffff21217812 */ /* 0x000fe400078ec0ff */
[----:B------:R-:W-:Y:S01]  /*75f0*/  ISETP.GE.U32.AND P2, PT, R32, 0x7fffff71, PT ;  /* 0x7fffff712000780c */ /* 0x000fe20003f46070 */
[----:B------:R2:W-:Y:S01]  /*7600*/  LDGSTS.E [R215+0x3600], desc[UR18][R160.64], !P1 ;  /* 0x03600000a0d77fae */ /* 0x0005e2000c9a1012 */
[----:B------:R-:W-:-:S02]  /*7610*/  SHF.R.U32.HI R32, RZ, 0xf, R33 ;  /* 0x0000000fff207819 */ /* 0x000fc40000011621 */
[--C-:B------:R-:W-:Y:S01]  /*7620*/  SHF.R.U32.HI R34, RZ, 0x2, R33.reuse ;  /* 0x00000002ff227819 */ /* 0x100fe20000011621 */
[----:B------:R2:W-:Y:S01]  /*7630*/  LDGSTS.E [R215+0x3800], desc[UR18][R62.64], !P5 ;  /* 0x038000003ed77fae */ /* 0x0005e2000e9a1012 */
[----:B------:R-:W-:Y:S02]  /*7640*/  LOP3.LUT P6, RZ, R32, 0x1, RZ, 0xc0, !PT ;  /* 0x0000000120ff7812 */ /* 0x000fe400078cc0ff */
[--C-:B------:R-:W-:Y:S01]  /*7650*/  SHF.R.U32.HI R32, RZ, 0xe, R33.reuse ;  /* 0x0000000eff207819 */ /* 0x100fe20000011621 */
[----:B------:R2:W-:Y:S01]  /*7660*/  LDGSTS.E [R215+0x3a00], desc[UR18][R128.64], !P5 ;  /* 0x03a0000080d77fae */ /* 0x0005e2000e9a1012 */
[--C-:B------:R-:W-:Y:S02]  /*7670*/  SHF.R.U32.HI R37, RZ, 0x1, R33.reuse ;  /* 0x00000001ff257819 */ /* 0x100fe40000011621 */
[----:B------:R-:W-:Y:S01]  /*7680*/  LOP3.LUT P1, RZ, R32, 0x1, RZ, 0xc0, !PT ;  /* 0x0000000120ff7812 */ /* 0x000fe2000782c0ff */
[----:B------:R2:W-:Y:S01]  /*7690*/  LDGSTS.E [R215+0x3c00], desc[UR18][R64.64], !P2 ;  /* 0x03c0000040d77fae */ /* 0x0005e2000d1a1012 */
[----:B------:R-:W-:-:S03]  /*76a0*/  SHF.R.U32.HI R32, RZ, 0xd, R33 ;  /* 0x0000000dff207819 */ /* 0x000fc60000011621 */
[----:B------:R2:W-:Y:S01]  /*76b0*/  LDGSTS.E [R215+0x3e00], desc[UR18][R124.64], !P2 ;  /* 0x03e000007cd77fae */ /* 0x0005e2000d1a1012 */
[----:B------:R-:W-:Y:S02]  /*76c0*/  LOP3.LUT P5, RZ, R32, 0x1, RZ, 0xc0, !PT ;  /* 0x0000000120ff7812 */ /* 0x000fe400078ac0ff */
[--C-:B------:R-:W-:Y:S01]  /*76d0*/  SHF.R.U32.HI R32, RZ, 0xc, R33.reuse ;  /* 0x0000000cff207819 */ /* 0x100fe20000011621 */
[----:B------:R2:W-:Y:S03]  /*76e0*/  LDGSTS.E [R215+0x4000], desc[UR18][R66.64], P6 ;  /* 0x0400000042d77fae */ /* 0x0005e6000b1a1012 */
[----:B------:R-:W-:Y:S01]  /*76f0*/  LOP3.LUT P2, RZ, R32, 0x1, RZ, 0xc0, !PT ;  /* 0x0000000120ff7812 */ /* 0x000fe2000784c0ff */
[----:B------:R2:W-:Y:S01]  /*7700*/  LDGSTS.E [R215+0x4200], desc[UR18][R120.64], P6 ;  /* 0x0420000078d77fae */ /* 0x0005e2000b1a1012 */
[----:B------:R-:W-:-:S03]  /*7710*/  SHF.R.U32.HI R32, RZ, 0xb, R33 ;  /* 0x0000000bff207819 */ /* 0x000fc60000011621 */
[----:B------:R2:W-:Y:S01]  /*7720*/  LDGSTS.E [R215+0x4400], desc[UR18][R118.64], P1 ;  /* 0x0440000076d77fae */ /* 0x0005e200089a1012 */
        /* <DEDUP_REMOVED lines=9> */
[----:B------:R2:W-:Y:S04]  /*77c0*/  LDGSTS.E [R215+0x4c00], desc[UR18][R110.64], P2 ;  /* 0x04c000006ed77fae */ /* 0x0005e800091a1012 */
[----:B------:R2:W-:Y:S01]  /*77d0*/  LDGSTS.E [R215+0x4e00], desc[UR18][R108.64], P2 ;  /* 0x04e000006cd77fae */ /* 0x0005e200091a1012 */
[----:B------:R-:W-:Y:S02]  /*77e0*/  LOP3.LUT P2, RZ, R32, 0x1, RZ, 0xc0, !PT ;  /* 0x0000000120ff7812 */ /* 0x000fe4000784c0ff */
[----:B------:R-:W-:Y:S01]  /*77f0*/  SHF.R.U32.HI R32, RZ, 0x7, R33 ;  /* 0x00000007ff207819 */ /* 0x000fe20000011621 */
[----:B------:R2:W-:Y:S04]  /*7800*/  LDGSTS.E [R215+0x5000], desc[UR18][R106.64], P6 ;  /* 0x050000006ad77fae */ /* 0x0005e8000b1a1012 */
[----:B------:R2:W-:Y:S01]  /*7810*/  LDGSTS.E [R215+0x5200], desc[UR18][R104.64], P6 ;  /* 0x0520000068d77fae */ /* 0x0005e2000b1a1012 */
[----:B------:R-:W-:-:S02]  /*7820*/  LOP3.LUT P6, RZ, R32, 0x1, RZ, 0xc0, !PT ;  /* 0x0000000120ff7812 */ /* 0x000fc400078cc0ff */
        /* <DEDUP_REMOVED lines=15> */
[----:B------:R-:W-:-:S03]  /*7920*/  ISETP.GE.AND P6, PT, R176, R177, PT ;  /* 0x000000b1b000720c */ /* 0x000fc60003fc6270 */
[----:B------:R2:W-:Y:S04]  /*7930*/  LDGSTS.E [R215+0x6400], desc[UR18][R86.64], P1 ;  /* 0x0640000056d77fae */ /* 0x0005e800089a1012 */
[----:B------:R2:W-:Y:S01]  /*7940*/  LDGSTS.E [R215+0x6600], desc[UR18][R84.64], P1 ;  /* 0x0660000054d77fae */ /* 0x0005e200089a1012 */
[----:B------:R-:W-:Y:S02]  /*7950*/  LOP3.LUT P1, RZ, R32, 0x1, RZ, 0xc0, !PT ;  /* 0x0000000120ff7812 */ /* 0x000fe4000782c0ff */
[----:B------:R-:W-:Y:S01]  /*7960*/  SEL R32, RZ, 0x4, P6 ;  /* 0x00000004ff207807 */ /* 0x000fe20003000000 */
[----:B------:R2:W-:Y:S04]  /*7970*/  LDGSTS.E [R215+0x6800], desc[UR18][R82.64], P5 ;  /* 0x0680000052d77fae */ /* 0x0005e8000a9a1012 */
[----:B------:R2:W-:Y:S01]  /*7980*/  LDGSTS.E [R215+0x6a00], desc[UR18][R80.64], P5 ;  /* 0x06a0000050d77fae */ /* 0x0005e2000a9a1012 */
[----:B------:R-:W-:-:S03]  /*7990*/  ISETP.GT.AND P5, PT, R249, 0x7f, PT ;  /* 0x0000007ff900780c */ /* 0x000fc60003fa4270 */
[----:B------:R2:W-:Y:S01]  /*79a0*/  LDGSTS.E [R215+0x6c00], desc[UR18][R78.64], P2 ;  /* 0x06c000004ed77fae */ /* 0x0005e200091a1012 */
[----:B------:R-:W-:Y:S02]  /*79b0*/  SEL R38, R32, RZ, P5 ;  /* 0x000000ff20267207 */ /* 0x000fe40002800000 */
[-C--:B------:R-:W-:Y:S01]  /*79c0*/  IADD3 R32, P5, PT, R168, R71.reuse, RZ ;  /* 0x00000047a8207210 */ /* 0x080fe20007fbe0ff */
[----:B------:R2:W-:Y:S01]  /*79d0*/  LDGSTS.E [R215+0x6e00], desc[UR18][R76.64], P2 ;  /* 0x06e000004cd77fae */ /* 0x0005e200091a1012 */
[----:B------:R-:W-:Y:S02]  /*79e0*/  LOP3.LUT P2, RZ, R34, 0x1, RZ, 0xc0, !PT ;  /* 0x0000000122ff7812 */ /* 0x000fe4000784c0ff */
[-C--:B------:R-:W-:Y:S01]  /*79f0*/  IADD3 R34, P6, PT, R170, R71.reuse, RZ ;  /* 0x00000047aa227210 */ /* 0x080fe20007fde0ff */
[----:B------:R2:W-:Y:S01]  /*7a00*/  LDGSTS.E [R215+0x7000], desc[UR18][R122.64], P1 ;  /* 0x070000007ad77fae */ /* 0x0005e200089a1012 */
[----:B------:R-:W-:Y:S01]  /*7a10*/  IMAD.X R33, R169, 0x1, R72, P5 ;  /* 0x00000001a9217824 */ /* 0x000fe200028e0648 */
[----:B------:R-:W-:-:S02]  /*7a20*/  IADD3 R36, P5, PT, R172, R71, RZ ;  /* 0x00000047ac247210 */ /* 0x000fc40007fbe0ff */
[----:B------:R-:W-:Y:S01]  /*7a30*/  IADD3.X R35, PT, PT, R171, R72, RZ, P6, !PT ;  /* 0x00000048ab237210 */ /* 0x000fe200037fe4ff */
[----:B------:R2:W-:Y:S01]  /*7a40*/  LDGSTS.E [R215+0x7200], desc[UR18][R162.64], P1 ;  /* 0x07200000a2d77fae */ /* 0x0005e200089a1012 */
[----:B------:R-:W-:Y:S01]  /*7a50*/  LOP3.LUT P6, RZ, R37, 0x1, RZ, 0xc0, !PT ;  /* 0x0000000125ff7812 */ /* 0x000fe200078cc0ff */
[----:B------:R-:W-:Y:S01]  /*7a60*/  IMAD.X R37, R173, 0x1, R72, P5 ;  /* 0x00000001ad257824 */ /* 0x000fe200028e0648 */
[----:B------:R-:W-:Y:S02]  /*7a70*/  ISETP.NE.U32.AND P1, PT, R38, RZ, PT ;  /* 0x000000ff2600720c */ /* 0x000fe40003f25070 */
[----:B------:R2:W-:Y:S04]  /*7a80*/  LDGSTS.E [R215+0x7400], desc[UR18][R126.64], P2 ;  /* 0x074000007ed77fae */ /* 0x0005e800091a1012 */
[----:B------:R2:W-:Y:S01]  /*7a90*/  LDGSTS.E [R215+0x7600], desc[UR18][R164.64], P2 ;  /* 0x07600000a4d77fae */ /* 0x0005e200091a1012 */
[----:B------:R-:W-:-:S04]  /*7aa0*/  ISETP.GE.AND P2, PT, R249, 0x40, PT ;  /* 0x00000040f900780c */ /* 0x000fc80003f46270 */
        /* <DEDUP_REMOVED lines=20> */
[----:B------:R2:W-:Y:S01]  /*7bf0*/  LDGSTS.E [R213+0x1fe00], desc[UR18][R36.64], P1 ;  /* 0x1fe0000024d57fae */ /* 0x0005e200089a1012 */
[----:B------:R-:W-:-:S03]  /*7c00*/  ISETP.GE.AND P1, PT, R249, 0x20, PT ;  /* 0x00000020f900780c */ /* 0x000fc60003f26270 */
[----:B------:R-:W0:Y:S01]  /*7c10*/  LDGDEPBAR ;  /* 0x00000000000079af */ /* 0x000e220000000000 */
[----:B------:R-:W-:Y:S09]  /*7c20*/  @!P2 BRA `(.L_x_8) ;  /* 0x0000003c0028a947 */ /* 0x000ff20003800000 */
[----:B------:R-:W3:Y:S04]  /*7c30*/  LDL.LU R190, [R1+0x5c] ;  /* 0x00005c0001be7983 */ /* 0x000ee80000300800 */
[----:B------:R-:W4:Y:S04]  /*7c40*/  LDL.LU R189, [R1+0x60] ;  /* 0x0000600001bd7983 */ /* 0x000f280000300800 */
[----:B------:R-:W5:Y:S04]  /*7c50*/  LDL.LU R188, [R1+0x64] ;  /* 0x0000640001bc7983 */ /* 0x000f680000300800 */
[----:B--2---:R-:W2:Y:S04]  /*7c60*/  LDL.LU R187, [R1+0x68] ;  /* 0x0000680001bb7983 */ /* 0x004ea80000300800 */
[----:B------:R-:W2:Y:S04]  /*7c70*/  LDL.LU R186, [R1+0x6c] ;  /* 0x00006c0001ba7983 */ /* 0x000ea80000300800 */
        /* <DEDUP_REMOVED lines=9> */
[----:B------:R-:W2:Y:S01]  /*7d10*/  LDL.LU R176, [R1+0x94] ;  /* 0x0000940001b07983 */ /* 0x000ea20000300800 */
[----:B------:R-:W-:Y:S01]  /*7d20*/  SHF.R.S32.HI R12, RZ, 0x1f, R216 ;  /* 0x0000001fff0c7819 */ /* 0x000fe200000114d8 */
[----:B------:R-:W-:Y:S01]  /*7d30*/  UMOV UR13, 0x1 ;  /* 0x00000001000d7882 */ /* 0x000fe20000000000 */
[----:B------:R-:W-:Y:S01]  /*7d40*/  IADD3 R240, P5, PT, R216, R217, RZ ;  /* 0x000000d9d8f07210 */ /* 0x000fe20007fbe0ff */
[----:B------:R-:W-:Y:S01]  /*7d50*/  UMOV UR14, 0x3 ;  /* 0x00000003000e7882 */ /* 0x000fe20000000000 */
[----:B------:R-:W-:Y:S01]  /*7d60*/  SHF.R.S32.HI R78, RZ, 0x1f, R211 ;  /* 0x0000001fff4e7819 */ /* 0x000fe200000114d3 */
[----:B------:R-:W-:Y:S01]  /*7d70*/  UMOV UR6, URZ ;  /* 0x000000ff00067c82 */ /* 0x000fe20008000000 */
[----:B------:R-:W-:Y:S01]  /*7d80*/  LEA.HI.X.SX32 R241, R217, R12, 0x1, P5 ;  /* 0x0000000cd9f17211 */ /* 0x000fe200028f0eff */
[----:B------:R-:W-:Y:S01]  /*7d90*/  UMOV UR7, URZ ;  /* 0x000000ff00077c82 */ /* 0x000fe20008000000 */
[----:B------:R-:W-:Y:S01]  /*7da0*/  SHF.R.S32.HI R11, RZ, 0x1f, R249 ;  /* 0x0000001fff0b7819 */ /* 0x000fe200000114f9 */
[----:B------:R-:W-:Y:S01]  /*7db0*/  UMOV UR8, URZ ;  /* 0x000000ff00087c82 */ /* 0x000fe20008000000 */
[----:B------:R-:W-:Y:S01]  /*7dc0*/  R2UR UR21, R48 ;  /* 0x00000000301572ca */ /* 0x000fe200000e0000 */
[----:B------:R-:W-:Y:S01]  /*7dd0*/  UMOV UR5, URZ ;  /* 0x000000ff00057c82 */ /* 0x000fe20008000000 */
[C---:B------:R-:W-:Y:S01]  /*7de0*/  SHF.L.U64.HI R241, R240.reuse, 0x2, R241 ;  /* 0x00000002f0f17819 */ /* 0x040fe200000102f1 */
[----:B------:R-:W-:Y:S01]  /*7df0*/  IMAD.SHL.U32 R240, R240, 0x4, RZ ;  /* 0x00000004f0f07824 */ /* 0x000fe200078e00ff */
[----:B---3--:R-:W-:-:S02]  /*7e00*/  IADD3 R238, P6, PT, R216, R190, RZ ;  /* 0x000000bed8ee7210 */ /* 0x008fc40007fde0ff */
[----:B----4-:R-:W-:Y:S02]  /*7e10*/  IADD3 R236, P2, PT, R216, R189, RZ ;  /* 0x000000bdd8ec7210 */ /* 0x010fe40007f5e0ff */
[----:B------:R-:W-:Y:S02]  /*7e20*/  LEA.HI.X.SX32 R239, R190, R12, 0x1, P6 ;  /* 0x0000000cbeef7211 */ /* 0x000fe400030f0eff */
[C---:B-----5:R-:W-:Y:S02]  /*7e30*/  IADD3 R234, P4, PT, R216.reuse, R188, RZ ;  /* 0x000000bcd8ea7210 */ /* 0x060fe40007f9e0ff */
[-C--:B------:R-:W-:Y:S02]  /*7e40*/  LEA.HI.X.SX32 R237, R189, R12.reuse, 0x1, P2 ;  /* 0x0000000cbded7211 */ /* 0x080fe400010f0eff */
[----:B--2---:R-:W-:Y:S02]  /*7e50*/  IADD3 R232, P5, PT, R216, R187, RZ ;  /* 0x000000bbd8e87210 */ /* 0x004fe40007fbe0ff */
[----:B------:R-:W-:-:S02]  /*7e60*/  LEA.HI.X.SX32 R235, R188, R12, 0x1, P4 ;  /* 0x0000000cbceb7211 */ /* 0x000fc400020f0eff */
[C---:B------:R-:W-:Y:S02]  /*7e70*/  IADD3 R230, P6, PT, R216.reuse, R186, RZ ;  /* 0x000000bad8e67210 */ /* 0x040fe40007fde0ff */
[-C--:B------:R-:W-:Y:S02]  /*7e80*/  LEA.HI.X.SX32 R233, R187, R12.reuse, 0x1, P5 ;  /* 0x0000000cbbe97211 */ /* 0x080fe400028f0eff */
[----:B------:R-:W-:Y:S02]  /*7e90*/  IADD3 R228, P2, PT, R216, R185, RZ ;  /* 0x000000b9d8e47210 */ /* 0x000fe40007f5e0ff */
[----:B------:R-:W-:Y:S02]  /*7ea0*/  LEA.HI.X.SX32 R231, R186, R12, 0x1, P6 ;  /* 0x0000000cbae77211 */ /* 0x000fe400030f0eff */
[----:B------:R-:W-:Y:S02]  /*7eb0*/  IADD3 R226, P4, PT, R216, R184, RZ ;  /* 0x000000b8d8e27210 */ /* 0x000fe40007f9e0ff */
[----:B------:R-:W-:-:S02]  /*7ec0*/  LEA.HI.X.SX32 R229, R185, R12, 0x1, P2 ;  /* 0x0000000cb9e57211 */ /* 0x000fc400010f0eff */
[----:B------:R-:W-:Y:S02]  /*7ed0*/  IADD3 R224, P5, PT, R216, R183, RZ ;  /* 0x000000b7d8e07210 */ /* 0x000fe40007fbe0ff */
[----:B------:R-:W-:Y:S02]  /*7ee0*/  LEA.HI.X.SX32 R227, R184, R12, 0x1, P4 ;  /* 0x0000000cb8e37211 */ /* 0x000fe400020f0eff */
[C---:B------:R-:W-:Y:S02]  /*7ef0*/  IADD3 R222, P6, PT, R216.reuse, R182, RZ ;  /* 0x000000b6d8de7210 */ /* 0x040fe40007fde0ff */
[-C--:B------:R-:W-:Y:S02]  /*7f00*/  LEA.HI.X.SX32 R225, R183, R12.reuse, 0x1, P5 ;  /* 0x0000000cb7e17211 */ /* 0x080fe400028f0eff */
[----:B------:R-:W-:Y:S02]  /*7f10*/  IADD3 R220, P2, PT, R216, R181, RZ ;  /* 0x000000b5d8dc7210 */ /* 0x000fe40007f5e0ff */
[----:B------:R-:W-:-:S02]  /*7f20*/  LEA.HI.X.SX32 R223, R182, R12, 0x1, P6 ;  /* 0x0000000cb6df7211 */ /* 0x000fc400030f0eff */
[C---:B------:R-:W-:Y:S02]  /*7f30*/  IADD3 R218, P4, PT, R216.reuse, R180, RZ ;  /* 0x000000b4d8da7210 */ /* 0x040fe40007f9e0ff */
[-C--:B------:R-:W-:Y:S02]  /*7f40*/  LEA.HI.X.SX32 R221, R181, R12.reuse, 0x1, P2 ;  /* 0x0000000cb5dd7211 */ /* 0x080fe400010f0eff */
[----:B------:R-:W-:Y:S02]  /*7f50*/  IADD3 R10, P5, PT, R216, R177, RZ ;  /* 0x000000b1d80a7210 */ /* 0x000fe40007fbe0ff */
[-C--:B------:R-:W-:Y:S01]  /*7f60*/  LEA.HI.X.SX32 R219, R180, R12.reuse, 0x1, P4 ;  /* 0x0000000cb4db7211 */ /* 0x080fe200020f0eff */
[----:B------:R-:W-:Y:S01]  /*7f70*/  IMAD R180, R132, 0x3, RZ ;  /* 0x0000000384b47824 */ /* 0x000fe200078e02ff */
[----:B------:R-:W-:Y:S02]  /*7f80*/  IADD3 R214, P6, PT, R216, R179, RZ ;  /* 0x000000b3d8d67210 */ /* 0x000fe40007fde0ff */
[----:B------:R-:W-:Y:S01]  /*7f90*/  LEA.HI.X.SX32 R217, R177, R12, 0x1, P5 ;  /* 0x0000000cb1d97211 */ /* 0x000fe200028f0eff */
[----:B------:R-:W-:Y:S01]  /*7fa0*/  IMAD R177, R132, 0x1f, RZ ;  /* 0x0000001f84b17824 */ /* 0x000fe200078e02ff */
[----:B------:R-:W-:-:S02]  /*7fb0*/  IADD3 R8, P2, PT, R216, R178, RZ ;  /* 0x000000b2d8087210 */ /* 0x000fc40007f5e0ff */
[----:B------:R-:W-:Y:S02]  /*7fc0*/  LEA.HI.X.SX32 R215, R179, R12, 0x1, P6 ;  /* 0x0000000cb3d77211 */ /* 0x000fe400030f0eff */
[----:B------:R-:W-:Y:S01]  /*7fd0*/  IADD3 R9, P4, PT, R216, R176, RZ ;  /* 0x000000b0d8097210 */ /* 0x000fe20007f9e0ff */
[----:B------:R-:W-:Y:S01]  /*7fe0*/  IMAD.SHL.U32 R216, R10, 0x4, RZ ;  /* 0x000000040ad87824 */ /* 0x000fe200078e00ff */
[-C--:B------:R-:W-:Y:S02]  /*7ff0*/  LEA.HI.X.SX32 R213, R178, R12.reuse, 0x1, P2 ;  /* 0x0000000cb2d57211 */ /* 0x080fe400010f0eff */
[----:B------:R-:W-:Y:S01]  /*8000*/  LEA.HI.X.SX32 R12, R176, R12, 0x1, P4 ;  /* 0x0000000cb00c7211 */ /* 0x000fe200020f0eff */
[----:B------:R-:W-:Y:S01]  /*8010*/  IMAD R176, R132, 0x1e, RZ ;  /* 0x0000001e84b07824 */ /* 0x000fe200078e02ff */
[----:B------:R-:W-:Y:S02]  /*8020*/  SHF.R.S32.HI R185, RZ, 0x1f, R212 ;  /* 0x0000001fffb97819 */ /* 0x000fe400000114d4 */
[----:B------:R-:W-:-:S02]  /*8030*/  SHF.R.S32.HI R207, RZ, 0x1f, R177 ;  /* 0x0000001fffcf7819 */ /* 0x000fc400000114b1 */
[----:B------:R-:W-:Y:S02]  /*8040*/  SHF.R.S32.HI R203, RZ, 0x1f, R176 ;  /* 0x0000001fffcb7819 */ /* 0x000fe400000114b0 */
[-C--:B------:R-:W-:Y:S02]  /*8050*/  IADD3 R204, P2, PT, R212, R176.reuse, RZ ;  /* 0x000000b0d4cc7210 */ /* 0x080fe40007f5e0ff */
[----:B------:R-:W-:Y:S01]  /*8060*/  IADD3 R202, P4, PT, R211, R176, RZ ;  /* 0x000000b0d3ca7210 */ /* 0x000fe20007f9e0ff */
[----:B------:R-:W-:Y:S01]  /*8070*/  IMAD R176, R132, 0x1c, RZ ;  /* 0x0000001c84b07824 */ /* 0x000fe200078e02ff */
[-C--:B------:R-:W-:Y:S01]  /*8080*/  IADD3 R208, P5, PT, R212, R177.reuse, RZ ;  /* 0x000000b1d4d07210 */ /* 0x080fe20007fbe0ff */
[----:B------:R-:W-:Y:S01]  /*8090*/  IMAD.X R205, R185, 0x1, R203, P2 ;  /* 0x00000001b9cd7824 */ /* 0x000fe200010e06cb */
[----:B------:R-:W-:Y:S01]  /*80a0*/  IADD3 R206, P6, PT, R211, R177, RZ ;  /* 0x000000b1d3ce7210 */ /* 0x000fe20007fde0ff */
[----:B------:R-:W-:Y:S01]  /*80b0*/  IMAD R177, R132, 0x1d, RZ ;  /* 0x0000001d84b17824 */ /* 0x000fe200078e02ff */
[----:B------:R-:W-:Y:S01]  /*80c0*/  SHF.R.S32.HI R195, RZ, 0x1f, R176 ;  /* 0x0000001fffc37819 */ /* 0x000fe200000114b0 */
[C---:B------:R-:W-:Y:S01]  /*80d0*/  IMAD.X R209, R185.reuse, 0x1, R207, P5 ;  /* 0x00000001b9d17824 */ /* 0x040fe200028e06cf */
[-C--:B------:R-:W-:Y:S01]  /*80e0*/  IADD3 R196, P2, PT, R212, R176.reuse, RZ ;  /* 0x000000b0d4c47210 */ /* 0x080fe20007f5e0ff */
[C---:B------:R-:W-:Y:S01]  /*80f0*/  IMAD.X R203, R78.reuse, 0x1, R203, P4 ;  /* 0x000000014ecb7824 */ /* 0x040fe200020e06cb */
[----:B------:R-:W-:Y:S01]  /*8100*/  SHF.R.S32.HI R199, RZ, 0x1f, R177 ;  /* 0x0000001fffc77819 */ /* 0x000fe200000114b1 */
[----:B------:R-:W-:Y:S01]  /*8110*/  IMAD.X R207, R78, 0x1, R207, P6 ;  /* 0x000000014ecf7824 */ /* 0x000fe200030e06cf */
[-C--:B------:R-:W-:Y:S01]  /*8120*/  IADD3 R200, P5, PT, R212, R177.reuse, RZ ;  /* 0x000000b1d4c87210 */ /* 0x080fe20007fbe0ff */
[----:B------:R-:W-:Y:S01]  /*8130*/  IMAD.X R197, R185, 0x1, R195, P2 ;  /* 0x00000001b9c57824 */ /* 0x000fe200010e06c3 */
[C---:B------:R-:W-:Y:S01]  /*8140*/  IADD3 R194, P4, PT, R211.reuse, R176, RZ ;  /* 0x000000b0d3c27210 */ /* 0x040fe20007f9e0ff */
[C---:B------:R-:W-:Y:S01]  /*8150*/  IMAD R176, R132.reuse, 0x1a, RZ ;  /* 0x0000001a84b07824 */ /* 0x040fe200078e02ff */
[----:B------:R-:W-:Y:S01]  /*8160*/  IADD3 R198, P6, PT, R211, R177, RZ ;  /* 0x000000b1d3c67210 */ /* 0x000fe20007fde0ff */
[----:B------:R-:W-:Y:S01]  /*8170*/  IMAD R177, R132, 0x1b, RZ ;  /* 0x0000001b84b17824 */ /* 0x000fe200078e02ff */
[----:B------:R-:W-:Y:S01]  /*8180*/  SHF.R.S32.HI R179, RZ, 0x1f, R180 ;  /* 0x0000001fffb37819 */ /* 0x000fe200000114b4 */
[----:B------:R-:W-:Y:S01]  /*8190*/  IMAD.X R201, R185, 0x1, R199, P5 ;  /* 0x00000001b9c97824 */ /* 0x000fe200028e06c7 */
[----:B------:R-:W-:Y:S01]  /*81a0*/  SHF.R.S32.HI R83, RZ, 0x1f, R176 ;  /* 0x0000001fff537819 */ /* 0x000fe200000114b0 */
[----:B------:R-:W-:Y:S01]  /*81b0*/  IMAD.X R195, R78, 0x1, R195, P4 ;  /* 0x000000014ec37824 */ /* 0x000fe200020e06c3 */
[-C--:B------:R-:W-:Y:S01]  /*81c0*/  IADD3 R82, P2, PT, R212, R176.reuse, RZ ;  /* 0x000000b0d4527210 */ /* 0x080fe20007f5e0ff */
[----:B------:R-:W-:Y:S01]  /*81d0*/  IMAD.X R199, R78, 0x1, R199, P6 ;  /* 0x000000014ec77824 */ /* 0x000fe200030e06c7 */
[----:B------:R-:W-:Y:S01]  /*81e0*/  IADD3 R84, P4, PT, R211, R176, RZ ;  /* 0x000000b0d3547210 */ /* 0x000fe20007f9e0ff */
[----:B------:R-:W-:Y:S01]  /*81f0*/  IMAD R176, R132, 0x18, RZ ;  /* 0x0000001884b07824 */ /* 0x000fe200078e02ff */
[----:B------:R-:W-:Y:S01]  /*8200*/  SHF.R.S32.HI R191, RZ, 0x1f, R177 ;  /* 0x0000001fffbf7819 */ /* 0x000fe200000114b1 */
[----:B------:R-:W-:Y:S01]  /*8210*/  IMAD.X R81, R185, 0x1, R83, P2 ;  /* 0x00000001b9517824 */ /* 0x000fe200010e0653 */
[----:B------:R-:W-:-:S02]  /*8220*/  IADD3 R192, P5, PT, R212, R177, RZ ;  /* 0x000000b1d4c07210 */ /* 0x000fc40007fbe0ff */
[----:B------:R-:W-:Y:S01]  /*8230*/  IADD3 R190, P6, PT, R211, R177, RZ ;  /* 0x000000b1d3be7210 */ /* 0x000fe20007fde0ff */
[----:B------:R-:W-:Y:S01]  /*8240*/  IMAD R177, R132, 0x19, RZ ;  /* 0x0000001984b17824 */ /* 0x000fe200078e02ff */
[----:B------:R-:W-:Y:S01]  /*8250*/  SHF.R.S32.HI R91, RZ, 0x1f, R176 ;  /* 0x0000001fff5b7819 */ /* 0x000fe200000114b0 */
[C-C-:B------:R-:W-:Y:S01]  /*8260*/  IMAD.X R193, R185.reuse, 0x1, R191.reuse, P5 ;  /* 0x00000001b9c17824 */ /* 0x140fe200028e06bf */
[----:B------:R-:W-:Y:S01]  /*8270*/  IADD3 R90, P2, PT, R212, R176, RZ ;  /* 0x000000b0d45a7210 */ /* 0x000fe20007f5e0ff */
[C---:B------:R-:W-:Y:S01]  /*8280*/  IMAD.X R191, R78.reuse, 0x1, R191, P6 ;  /* 0x000000014ebf7824 */ /* 0x040fe200030e06bf */
[----:B------:R-:W-:Y:S02]  /*8290*/  IADD3.X R83, PT, PT, R78, R83, RZ, P4, !PT ;  /* 0x000000534e537210 */ /* 0x000fe400027fe4ff */
[----:B------:R-:W-:Y:S01]  /*82a0*/  SHF.R.S32.HI R87, RZ, 0x1f, R177 ;  /* 0x0000001fff577819 */ /* 0x000fe200000114b1 */
[----:B------:R-:W-:Y:S01]  /*82b0*/  IMAD.X R89, R185, 0x1, R91, P2 ;  /* 0x00000001b9597824 */ /* 0x000fe200010e065b */
[----:B------:R-:W-:-:S02]  /*82c0*/  IADD3 R86, P5, PT, R212, R177, RZ ;  /* 0x000000b1d4567210 */ /* 0x000fc40007fbe0ff */
        /* <DEDUP_REMOVED lines=13> */
[--C-:B------:R-:W-:Y:S01]  /*83a0*/  IMAD.X R97, R185, 0x1, R99.reuse, P2 ;  /* 0x00000001b9617824 */ /* 0x100fe200010e0663 */
[-C--:B------:R-:W-:Y:S01]  /*83b0*/  IADD3 R94, P5, PT, R212, R177.reuse, RZ ;  /* 0x000000b1d45e7210 */ /* 0x080fe20007fbe0ff */
[----:B------:R-:W-:Y:S01]  /*83c0*/  IMAD.X R99, R78, 0x1, R99, P4 ;  /* 0x000000014e637824 */ /* 0x000fe200020e0663 */
[----:B------:R-:W-:Y:S01]  /*83d0*/  IADD3 R96, P6, PT, R211, R177, RZ ;  /* 0x000000b1d3607210 */ /* 0x000fe20007fde0ff */
[----:B------:R-:W-:Y:S01]  /*83e0*/  IMAD R177, R132, 0x15, RZ ;  /* 0x0000001584b17824 */ /* 0x000fe200078e02ff */
[----:B------:R-:W-:Y:S01]  /*83f0*/  SHF.R.S32.HI R107, RZ, 0x1f, R176 ;  /* 0x0000001fff6b7819 */ /* 0x000fe200000114b0 */
[--C-:B------:R-:W-:Y:S01]  /*8400*/  IMAD.X R93, R185, 0x1, R95.reuse, P5 ;  /* 0x00000001b95d7824 */ /* 0x100fe200028e065f */
[----:B------:R-:W-:Y:S01]  /*8410*/  IADD3 R106, P2, PT, R212, R176, RZ ;  /* 0x000000b0d46a7210 */ /* 0x000fe20007f5e0ff */
[----:B------:R-:W-:Y:S01]  /*8420*/  IMAD.X R95, R78, 0x1, R95, P6 ;  /* 0x000000014e5f7824 */ /* 0x000fe200030e065f */
[----:B------:R-:W-:-:S02]  /*8430*/  SHF.R.S32.HI R103, RZ, 0x1f, R177 ;  /* 0x0000001fff677819 */ /* 0x000fc400000114b1 */
[-C--:B------:R-:W-:Y:S01]  /*8440*/  IADD3 R102, P5, PT, R212, R177.reuse, RZ ;  /* 0x000000b1d4667210 */ /* 0x080fe20007fbe0ff */
[----:B------:R-:W-:Y:S01]  /*8450*/  IMAD.X R105, R185, 0x1, R107, P2 ;  /* 0x00000001b9697824 */ /* 0x000fe200010e066b */
[C---:B------:R-:W-:Y:S01]  /*8460*/  IADD3 R108, P4, PT, R211.reuse, R176, RZ ;  /* 0x000000b0d36c7210 */ /* 0x040fe20007f9e0ff */
[C---:B------:R-:W-:Y:S01]  /*8470*/  IMAD R176, R132.reuse, 0x12, RZ ;  /* 0x0000001284b07824 */ /* 0x040fe200078e02ff */
[----:B------:R-:W-:Y:S01]  /*8480*/  IADD3 R104, P6, PT, R211, R177, RZ ;  /* 0x000000b1d3687210 */ /* 0x000fe20007fde0ff */
[----:B------:R-:W-:Y:S01]  /*8490*/  IMAD R177, R132, 0x13, RZ ;  /* 0x0000001384b17824 */ /* 0x000fe200078e02ff */
[----:B------:R-:W-:Y:S01]  /*84a0*/  SHF.L.U64.HI R77, R212, 0x2, R185 ;  /* 0x00000002d44d7819 */ /* 0x000fe200000102b9 */
[----:B------:R-:W-:Y:S01]  /*84b0*/  IMAD.X R101, R185, 0x1, R103, P5 ;  /* 0x00000001b9657824 */ /* 0x000fe200028e0667 */
[----:B------:R-:W-:Y:S01]  /*84c0*/  SHF.R.S32.HI R119, RZ, 0x1f, R176 ;  /* 0x0000001fff777819 */ /* 0x000fe200000114b0 */
[----:B------:R-:W-:Y:S01]  /*84d0*/  IMAD.X R107, R78, 0x1, R107, P4 ;  /* 0x000000014e6b7824 */ /* 0x000fe200020e066b */
[-C--:B------:R-:W-:Y:S01]  /*84e0*/  IADD3 R118, P2, PT, R212, R176.reuse, RZ ;  /* 0x000000b0d4767210 */ /* 0x080fe20007f5e0ff */
[----:B------:R-:W-:Y:S01]  /*84f0*/  IMAD.X R103, R78, 0x1, R103, P6 ;  /* 0x000000014e677824 */ /* 0x000fe200030e0667 */
[----:B------:R-:W-:Y:S01]  /*8500*/  IADD3 R120, P4, PT, R211, R176, RZ ;  /* 0x000000b0d3787210 */ /* 0x000fe20007f9e0ff */
[----:B------:R-:W-:Y:S01]  /*8510*/  IMAD.SHL.U32 R176, R132, 0x10, RZ ;  /* 0x0000001084b07824 */ /* 0x000fe200078e00ff */
[----:B------:R-:W-:Y:S01]  /*8520*/  SHF.R.S32.HI R111, RZ, 0x1f, R177 ;  /* 0x0000001fff6f7819 */ /* 0x000fe200000114b1 */
[--C-:B------:R-:W-:Y:S01]  /*8530*/  IMAD.X R117, R185, 0x1, R119.reuse, P2 ;  /* 0x00000001b9757824 */ /* 0x100fe200010e0677 */
[-C--:B------:R-:W-:Y:S01]  /*8540*/  IADD3 R110, P5, PT, R212, R177.reuse, RZ ;  /* 0x000000b1d46e7210 */ /* 0x080fe20007fbe0ff */
[----:B------:R-:W-:Y:S01]  /*8550*/  IMAD.X R119, R78, 0x1, R119, P4 ;  /* 0x000000014e777824 */ /* 0x000fe200020e0677 */
[----:B------:R-:W-:Y:S01]  /*8560*/  IADD3 R116, P6, PT, R211, R177, RZ ;  /* 0x000000b1d3747210 */ /* 0x000fe20007fde0ff */
[----:B------:R-:W-:Y:S01]  /*8570*/  IMAD R177, R132, 0x11, RZ ;  /* 0x0000001184b17824 */ /* 0x000fe200078e02ff */
[----:B------:R-:W-:-:S02]  /*8580*/  IADD3.X R109, PT, PT, R185, R111, RZ, P5, !PT ;  /* 0x0000006fb96d7210 */ /* 0x000fc40002ffe4ff */
[----:B------:R-:W-:Y:S01]  /*8590*/  SHF.R.S32.HI R127, RZ, 0x1f, R176 ;  /* 0x0000001fff7f7819 */ /* 0x000fe200000114b0 */
[----:B------:R-:W-:Y:S01]  /*85a0*/  IMAD.X R111, R78, 0x1, R111, P6 ;  /* 0x000000014e6f7824 */ /* 0x000fe200030e066f */
[CC--:B------:R-:W-:Y:S02]  /*85b0*/  IADD3 R126, P2, PT, R212.reuse, R176.reuse, RZ ;  /* 0x000000b0d47e7210 */ /* 0x0c0fe40007f5e0ff */
[----:B------:R-:W-:Y:S02]  /*85c0*/  SHF.R.S32.HI R123, RZ, 0x1f, R177 ;  /* 0x0000001fff7b7819 */ /* 0x000fe400000114b1 */
[-C--:B------:R-:W-:Y:S01]  /*85d0*/  IADD3 R122, P5, PT, R212, R177.reuse, RZ ;  /* 0x000000b1d47a7210 */ /* 0x080fe20007fbe0ff */
[----:B------:R-:W-:Y:S01]  /*85e0*/  IMAD.X R125, R185, 0x1, R127, P2 ;  /* 0x00000001b97d7824 */ /* 0x000fe200010e067f */
[C---:B------:R-:W-:Y:S01]  /*85f0*/  IADD3 R124, P6, PT, R211.reuse, R177, RZ ;  /* 0x000000b1d37c7210 */ /* 0x040fe20007fde0ff */
[C---:B------:R-:W-:Y:S01]  /*8600*/  IMAD R177, R132.reuse, 0xf, RZ ;  /* 0x0000000f84b17824 */ /* 0x040fe200078e02ff */
[----:B------:R-:W-:Y:S01]  /*8610*/  IADD3 R128, P4, PT, R211, R176, RZ ;  /* 0x000000b0d3807210 */ /* 0x000fe20007f9e0ff */
[----:B------:R-:W-:Y:S01]  /*8620*/  IMAD R176, R132, 0xe, RZ ;  /* 0x0000000e84b07824 */ /* 0x000fe200078e02ff */
[----:B------:R-:W-:Y:S01]  /*8630*/  SHF.L.U64.HI R239, R238, 0x2, R239 ;  /* 0x00000002eeef7819 */ /* 0x000fe200000102ef */
[C---:B------:R-:W-:Y:S01]  /*8640*/  IMAD.X R121, R185.reuse, 0x1, R123, P5 ;  /* 0x00000001b9797824 */ /* 0x040fe200028e067b */
[----:B------:R-:W-:Y:S01]  /*8650*/  SHF.R.S32.HI R131, RZ, 0x1f, R177 ;  /* 0x0000001fff837819 */ /* 0x000fe200000114b1 */
[----:B------:R-:W-:Y:S01]  /*8660*/  IMAD.X R127, R78, 0x1, R127, P4 ;  /* 0x000000014e7f7824 */ /* 0x000fe200020e067f */
[-C--:B------:R-:W-:Y:S01]  /*8670*/  IADD3 R130, P5, PT, R212, R177.reuse, RZ ;  /* 0x000000b1d4827210 */ /* 0x080fe20007fbe0ff */
[----:B------:R-:W-:Y:S01]  /*8680*/  IMAD.X R123, R78, 0x1, R123, P6 ;  /* 0x000000014e7b7824 */ /* 0x000fe200030e067b */
[----:B------:R-:W-:Y:S01]  /*8690*/  SHF.R.S32.HI R135, RZ, 0x1f, R176 ;  /* 0x0000001fff877819 */ /* 0x000fe200000114b0 */
[----:B------:R-:W-:Y:S01]  /*86a0*/  IMAD.SHL.U32 R238, R238, 0x4, RZ ;  /* 0x00000004eeee7824 */ /* 0x000fe200078e00ff */
        /* <DEDUP_REMOVED lines=20> */
[----:B------:R-:W-:Y:S01]  /*87f0*/  IADD3.X R137, PT, PT, R185, R139, RZ, P5, !PT ;  /* 0x0000008bb9897210 */ /* 0x000fe20002ffe4ff */
[C---:B------:R-:W-:Y:S01]  /*8800*/  IMAD.X R139, R78.reuse, 0x1, R139, P6 ;  /* 0x000000014e8b7824 */ /* 0x040fe200030e068b */
[----:B------:R-:W-:Y:S01]  /*8810*/  SHF.R.S32.HI R147, RZ, 0x1f, R177 ;  /* 0x0000001fff937819 */ /* 0x000fe200000114b1 */
[----:B------:R-:W-:Y:S01]  /*8820*/  IMAD.X R143, R78, 0x1, R143, P4 ;  /* 0x000000014e8f7824 */ /* 0x000fe200020e068f */
[----:B------:R-:W-:-:S02]  /*8830*/  IADD3 R146, P5, PT, R212, R177, RZ ;  /* 0x000000b1d4927210 */ /* 0x000fc40007fbe0ff */
[----:B------:R-:W-:Y:S01]  /*8840*/  IADD3 R148, P6, PT, R211, R177, RZ ;  /* 0x000000b1d3947210 */ /* 0x000fe20007fde0ff */
[----:B------:R-:W-:Y:S01]  /*8850*/  IMAD R177, R132, 0x9, RZ ;  /* 0x0000000984b17824 */ /* 0x000fe200078e02ff */
[----:B------:R-:W-:Y:S01]  /*8860*/  SHF.R.S32.HI R151, RZ, 0x1f, R176 ;  /* 0x0000001fff977819 */ /* 0x000fe200000114b0 */
[--C-:B------:R-:W-:Y:S01]  /*8870*/  IMAD.X R145, R185, 0x1, R147.reuse, P5 ;  /* 0x00000001b9917824 */ /* 0x100fe200028e0693 */
[-C--:B------:R-:W-:Y:S01]  /*8880*/  IADD3 R150, P2, PT, R212, R176.reuse, RZ ;  /* 0x000000b0d4967210 */ /* 0x080fe20007f5e0ff */
[----:B------:R-:W-:Y:S01]  /*8890*/  IMAD.X R147, R78, 0x1, R147, P6 ;  /* 0x000000014e937824 */ /* 0x000fe200030e0693 */
[----:B------:R-:W-:Y:S01]  /*88a0*/  IADD3 R152, P4, PT, R211, R176, RZ ;  /* 0x000000b0d3987210 */ /* 0x000fe20007f9e0ff */
[----:B------:R-:W-:Y:S01]  /*88b0*/  IMAD.SHL.U32 R176, R132, 0x8, RZ ;  /* 0x0000000884b07824 */ /* 0x000fe200078e00ff */
        /* <DEDUP_REMOVED lines=20> */
[----:B------:R-:W-:Y:S01]  /*8a00*/  IMAD.SHL.U32 R234, R234, 0x4, RZ ;  /* 0x00000004eaea7824 */ /* 0x000fe200078e00ff */
[----:B------:R-:W-:-:S02]  /*8a10*/  IADD3 R166, P2, PT, R212, R176, RZ ;  /* 0x000000b0d4a67210 */ /* 0x000fc40007f5e0ff */
[----:B------:R-:W-:Y:S01]  /*8a20*/  IADD3 R168, P4, PT, R211, R176, RZ ;  /* 0x000000b0d3a87210 */ /* 0x000fe20007f9e0ff */
[----:B------:R-:W-:Y:S01]  /*8a30*/  IMAD.SHL.U32 R176, R132, 0x4, RZ ;  /* 0x0000000484b07824 */ /* 0x000fe200078e00ff */
[C---:B------:R-:W-:Y:S01]  /*8a40*/  IADD3.X R161, PT, PT, R185.reuse, R163, RZ, P5, !PT ;  /* 0x000000a3b9a17210 */ /* 0x040fe20002ffe4ff */
[----:B------:R-:W-:Y:S01]  /*8a50*/  IMAD.X R163, R78, 0x1, R163, P6 ;  /* 0x000000014ea37824 */ /* 0x000fe200030e06a3 */
        /* <DEDUP_REMOVED lines=10> */
[----:B------:R-:W-:-:S02]  /*8b00*/  IADD3 R176, P4, PT, R211, R176, RZ ;  /* 0x000000b0d3b07210 */ /* 0x000fc40007f9e0ff */
[----:B------:R-:W-:Y:S01]  /*8b10*/  SHF.R.S32.HI R183, RZ, 0x1f, R177 ;  /* 0x0000001fffb77819 */ /* 0x000fe200000114b1 */
[--C-:B------:R-:W-:Y:S01]  /*8b20*/  IMAD.X R173, R185, 0x1, R175.reuse, P2 ;  /* 0x00000001b9ad7824 */ /* 0x100fe200010e06af */
[-C--:B------:R-:W-:Y:S01]  /*8b30*/  IADD3 R182, P2, PT, R212, R177.reuse, RZ ;  /* 0x000000b1d4b67210 */ /* 0x080fe20007f5e0ff */
[----:B------:R-:W-:Y:S01]  /*8b40*/  IMAD.X R175, R78, 0x1, R175, P4 ;  /* 0x000000014eaf7824 */ /* 0x000fe200020e06af */
[----:B------:R-:W-:Y:S02]  /*8b50*/  IADD3 R184, P4, PT, R211, R177, RZ ;  /* 0x000000b1d3b87210 */ /* 0x000fe40007f9e0ff */
[-C--:B------:R-:W-:Y:S01]  /*8b60*/  IADD3 R178, P5, PT, R212, R180.reuse, RZ ;  /* 0x000000b4d4b27210 */ /* 0x080fe20007fbe0ff */
[C---:B------:R-:W-:Y:S01]  /*8b70*/  IMAD.X R181, R185.reuse, 0x1, R183, P2 ;  /* 0x00000001b9b57824 */ /* 0x040fe200010e06b7 */
[----:B------:R-:W-:Y:S02]  /*8b80*/  IADD3.X R183, PT, PT, R78, R183, RZ, P4, !PT ;  /* 0x000000b74eb77210 */ /* 0x000fe400027fe4ff */
[----:B------:R-:W-:Y:S01]  /*8b90*/  LEA R75, P4, R210, UR24, 0x4 ;  /* 0x00000018d24b7c11 */ /* 0x000fe2000f8820ff */
[----:B------:R-:W-:Y:S01]  /*8ba0*/  IMAD.X R177, R185, 0x1, R179, P5 ;  /* 0x00000001b9b17824 */ /* 0x000fe200028e06b3 */
[----:B------:R-:W-:-:S02]  /*8bb0*/  IADD3 R180, P6, PT, R211, R180, RZ ;  /* 0x000000b4d3b47210 */ /* 0x000fc40007fde0ff */
[----:B------:R-:W-:Y:S01]  /*8bc0*/  LEA.HI.X R79, R210, UR25, R5, 0x4, P4 ;  /* 0x00000019d24f7c11 */ /* 0x000fe2000a0f2405 */
[----:B------:R-:W-:Y:S01]  /*8bd0*/  IMAD.SHL.U32 R210, R9, 0x4, RZ ;  /* 0x0000000409d27824 */ /* 0x000fe200078e00ff */
[----:B------:R-:W-:Y:S01]  /*8be0*/  LEA.HI R5, R11, R249, RZ, 0x5 ;  /* 0x000000f90b057211 */ /* 0x000fe200078f28ff */
[----:B------:R-:W-:Y:S01]  /*8bf0*/  IMAD.X R179, R78, 0x1, R179, P6 ;  /* 0x000000014eb37824 */ /* 0x000fe200030e06b3 */
[-C--:B------:R-:W-:Y:S01]  /*8c00*/  IADD3 R186, P5, PT, R212, R132.reuse, RZ ;  /* 0x00000084d4ba7210 */ /* 0x080fe20007fbe0ff */
[----:B------:R-:W-:Y:S01]  /*8c10*/  IMAD.SHL.U32 R212, R8, 0x4, RZ ;  /* 0x0000000408d47824 */ /* 0x000fe200078e00ff */
[----:B------:R-:W-:Y:S01]  /*8c20*/  IADD3 R188, P6, PT, R211, R132, RZ ;  /* 0x00000084d3bc7210 */ /* 0x000fe20007fde0ff */
[----:B------:R-:W-:Y:S01]  /*8c30*/  IMAD.SHL.U32 R132, R6, 0x4, RZ ;  /* 0x0000000406847824 */ /* 0x000fe200078e00ff */
[----:B------:R-:W-:Y:S01]  /*8c40*/  SHF.R.S32.HI R5, RZ, 0x5, R5 ;  /* 0x00000005ff057819 */ /* 0x000fe20000011405 */
[--C-:B------:R-:W-:Y:S01]  /*8c50*/  IMAD.X R185, R185, 0x1, R187.reuse, P5 ;  /* 0x00000001b9b97824 */ /* 0x100fe200028e06bb */
[----:B------:R-:W-:Y:S01]  /*8c60*/  LEA R189, P2, R133, UR26, 0x4 ;  /* 0x0000001a85bd7c11 */ /* 0x000fe2000f8420ff */
[----:B------:R-:W-:Y:S01]  /*8c70*/  IMAD.X R187, R78, 0x1, R187, P6 ;  /* 0x000000014ebb7824 */ /* 0x000fe200030e06bb */
[C---:B------:R-:W-:Y:S01]  /*8c80*/  VIMNMX R242, PT, PT, R5.reuse, 0x2, !PT ;  /* 0x0000000205f27848 */ /* 0x040fe20007fe0100 */
[----:B------:R-:W-:Y:S01]  /*8c90*/  VIADD R76, R5, 0xfffffffc ;  /* 0xfffffffc054c7836 */ /* 0x000fe20000000000 */
[----:B------:R-:W-:Y:S01]  /*8ca0*/  LEA.HI.X R80, R133, UR27, R4, 0x4, P2 ;  /* 0x0000001b85507c11 */ /* 0x000fe200090f2404 */
[----:B------:R-:W-:Y:S01]  /*8cb0*/  IMAD.MOV.U32 R4, RZ, RZ, RZ ;  /* 0x000000ffff047224 */ /* 0x000fe200078e00ff */
[----:B------:R-:W-:Y:S01]  /*8cc0*/  SHF.L.U64.HI R78, R211, 0x2, R78 ;  /* 0x00000002d34e7819 */ /* 0x000fe2000001024e */
[----:B------:R-:W-:Y:S01]  /*8cd0*/  VIADD R242, R242, 0xffffffff ;  /* 0xfffffffff2f27836 */ /* 0x000fe20000000000 */
[C---:B------:R-:W-:Y:S01]  /*8ce0*/  SHF.L.U64.HI R233, R232.reuse, 0x2, R233 ;  /* 0x00000002e8e97819 */ /* 0x040fe200000102e9 */
[----:B------:R-:W-:Y:S01]  /*8cf0*/  IMAD.SHL.U32 R232, R232, 0x4, RZ ;  /* 0x00000004e8e87824 */ /* 0x000fe200078e00ff */
        /* <DEDUP_REMOVED lines=8> */
[----:B------:R-:W-:-:S02]  /*8d80*/  SHF.L.U64.HI R223, R222, 0x2, R223 ;  /* 0x00000002dedf7819 */ /* 0x000fc400000102df */
        /* <DEDUP_REMOVED lines=123> */
[----:B------:R-:W-:Y:S02]  /*9540*/  SHF.L.U32 R222, R222, 0x2, RZ ;  /* 0x00000002dede7819 */ /* 0x000fe400000006ff */
[----:B------:R-:W-:Y:S02]  /*9550*/  SHF.L.U64.HI R217, R10, 0x2, R217 ;  /* 0x000000020ad97819 */ /* 0x000fe400000102d9 */
[----:B------:R-:W-:-:S02]  /*9560*/  SHF.L.U64.HI R213, R8, 0x2, R213 ;  /* 0x0000000208d57819 */ /* 0x000fc400000102d5 */
[----:B------:R-:W-:Y:S02]  /*9570*/  SHF.L.U64.HI R211, R9, 0x2, R12 ;  /* 0x0000000209d37819 */ /* 0x000fe4000001020c */
[----:B------:R-:W-:Y:S02]  /*9580*/  SHF.L.U32 R196, R196, 0x2, RZ ;  /* 0x00000002c4c47819 */ /* 0x000fe400000006ff */
[----:B------:R-:W-:Y:S02]  /*9590*/  SHF.L.U32 R100, R100, 0x2, RZ ;  /* 0x0000000264647819 */ /* 0x000fe400000006ff */
[----:B------:R-:W-:Y:S02]  /*95a0*/  SHF.L.U32 R130, R130, 0x2, RZ ;  /* 0x0000000282827819 */ /* 0x000fe400000006ff */
[----:B------:R-:W-:Y:S02]  /*95b0*/  SHF.L.U64.HI R131, R6, 0x2, R131 ;  /* 0x0000000206837819 */ /* 0x000fe40000010283 */
[----:B------:R-:W-:-:S02]  /*95c0*/  SHF.L.U32 R156, R156, 0x2, RZ ;  /* 0x000000029c9c7819 */ /* 0x000fc400000006ff */
[----:B------:R-:W-:-:S07]  /*95d0*/  SHF.L.U32 R182, R182, 0x2, RZ ;  /* 0x00000002b6b67819 */ /* 0x000fce00000006ff */
.L_x_11:
[----:B------:R-:W-:Y:S01]  /*95e0*/  IMAD.U32 R4, R4, -0x80000000, RZ ;  /* 0x8000000004047824 */ /* 0x000fe200078e00ff */
[----:B------:R-:W-:-:S03]  /*95f0*/  UIADD3 UR7, UPT, UPT, UR7, 0x1, URZ ;  /* 0x0000000107077890 */ /* 0x000fc6000fffe0ff */
[----:B------:R-:W1:Y:S01]  /*9600*/  SYNCS.PHASECHK.TRANS64.TRYWAIT P2, [UR12], R4 ;  /* 0x00000004ff0075a7 */ /* 0x000e62000804110c */
[----:B------:R-:W-:-:S04]  /*9610*/  UISETP.GT.AND UP1, UPT, UR7, 0x2, UPT ;  /* 0x000000020700788c */ /* 0x000fc8000bf24270 */
[----:B------:R-:W-:-:S04]  /*9620*/  USEL UR7, UR7, URZ, !UP1 ;  /* 0x000000ff07077287 */ /* 0x000fc8000c800000 */
[----:B------:R-:W-:Y:S01]  /*9630*/  ULEA UR44, UR7, UR10, 0xf ;  /* 0x0000000a072c7291 */ /* 0x000fe2000f8e78ff */
[----:B-1-3--:R-:W-:Y:S11]  /*9640*/  @!P2 BRA `(.L_x_9) ;  /* 0x0000004800a4a947 */ /* 0x00aff60003800000 */
.L_x_17:
[----:B------:R-:W-:-:S04]  /*9650*/  DEPBAR.LE SB0, 0x4 ;  /* 0x000081000000791a */ /* 0x000fc80000000000 */
[----:B------:R-:W-:Y:S01]  /*9660*/  BAR.SYNC.DEFER_BLOCKING 0x0 ;  /* 0x0000000000007b1d */ /* 0x000fe20000010000 */
[----:B------:R-:W-:Y:S02]  /*9670*/  UIADD3 UR6, UPT, UPT, UR6, 0x1, URZ ;  /* 0x0000000106067890 */ /* 0x000fe4000fffe0ff */
[----:B------:R-:W-:Y:S02]  /*9680*/  ULEA UR12, UR13, UR10, 0x3 ;  /* 0x0000000a0d0c7291 */ /* 0x000fe4000f8e18ff */
[----:B------:R-:W-:Y:S02]  /*9690*/  UISETP.GT.AND UP1, UPT, UR6, 0x3, UPT ;  /* 0x000000030600788c */ /* 0x000fe4000bf24270 */
[----:B------:R-:W-:Y:S02]  /*96a0*/  UIADD3 UR12, UPT, UPT, UR12, 0x20000, URZ ;  /* 0x000200000c0c7890 */ /* 0x000fe4000fffe0ff */
[----:B------:R-:W-:Y:S01]  /*96b0*/  USEL UR6, UR6, URZ, !UP1 ;  /* 0x000000ff06067287 */ /* 0x000fe2000c800000 */
[----:B------:R-:W-:Y:S01]  /*96c0*/  UMOV UR4, UR8 ;  /* 0x0000000800047c82 */ /* 0x000fe20008000000 */
[----:B------:R-:W1:Y:S04]  /*96d0*/  LDSM.16.M88.4 R36, [R68+UR44] ;  /* 0x0000002c4424783b */ /* 0x000e680008000200 */
[----:B------:R-:W2:Y:S04]  /*96e0*/  LDSM.16.M88.4 R8, [R68+UR44+0x800] ;  /* 0x0008002c4408783b */ /* 0x000ea80008000200 */
[----:B------:R-:W3:Y:S04]  /*96f0*/  LDSM.16.M88.4 R40, [R68+UR44+0x1000] ;  /* 0x0010002c4428783b */ /* 0x000ee80008000200 */
[----:B------:R-:W4:Y:S04]  /*9700*/  LDSM.16.M88.4 R12, [R68+UR44+0x1800] ;  /* 0x0018002c440c783b */ /* 0x000f280008000200 */
[----:B------:R-:W5:Y:S04]  /*9710*/  LDSM.16.M88.4 R32, [R68+UR44+0x2000] ;  /* 0x0020002c4420783b */ /* 0x000f680008000200 */
[----:B------:R-:W5:Y:S04]  /*9720*/  LDSM.16.M88.4 R16, [R68+UR44+0x2800] ;  /* 0x0028002c4410783b */ /* 0x000f680008000200 */
[----:B------:R-:W5:Y:S04]  /*9730*/  LDSM.16.M88.4 R48, [R68+UR44+0x3000] ;  /* 0x0030002c4430783b */ /* 0x000f680008000200 */
[----:B------:R-:W5:Y:S04]  /*9740*/  LDSM.16.M88.4 R20, [R68+UR44+0x3800] ;  /* 0x0038002c4414783b */ /* 0x000f680008000200 */
[----:B------:R-:W5:Y:S04]  /*9750*/  LDSM.16.M88.4 R52, [R68+UR44+0x4000] ;  /* 0x0040002c4434783b */ /* 0x000f680008000200 */
[----:B------:R-:W5:Y:S01]  /*9760*/  LDSM.16.M88.4 R24, [R68+UR44+0x4800] ;  /* 0x0048002c4418783b */ /* 0x000f620008000200 */
[----:B-1----:R-:W-:-:S03]  /*9770*/  IMAD.MOV.U32 R5, RZ, RZ, R38 ;  /* 0x000000ffff057224 */ /* 0x002fc600078e0026 */
[----:B------:R-:W-:Y:S01]  /*9780*/  LDSM.16.M88.4 R56, [R68+UR44+0x5000] ;  /* 0x0050002c4438783b */ /* 0x000fe20008000200 */
[----:B------:R-:W-:Y:S01]  /*9790*/  IMAD.MOV.U32 R4, RZ, RZ, R36 ;  /* 0x000000ffff047224 */ /* 0x000fe200078e0024 */
[----:B--2---:R-:W-:Y:S01]  /*97a0*/  MOV R38, R9 ;  /* 0x0000000900267202 */ /* 0x004fe20000000f00 */
[----:B------:R-:W-:Y:S01]  /*97b0*/  IMAD.MOV.U32 R7, RZ, RZ, R10 ;  /* 0x000000ffff077224 */ /* 0x000fe200078e000a */
[----:B------:R-:W1:Y:S01]  /*97c0*/  LDSM.16.M88.4 R28, [R68+UR44+0x5800] ;  /* 0x0058002c441c783b */ /* 0x000e620008000200 */
[----:B------:R-:W-:Y:S02]  /*97d0*/  IMAD.MOV.U32 R6, RZ, RZ, R8 ;  /* 0x000000ffff067224 */ /* 0x000fe400078e0008 */
[----:B---3--:R-:W-:Y:S01]  /*97e0*/  IMAD.MOV.U32 R9, RZ, RZ, R42 ;  /* 0x000000ffff097224 */ /* 0x008fe200078e002a */
[----:B------:R-:W2:Y:S01]  /*97f0*/  LDSM.16.M88.4 R60, [R68+UR44+0x6000] ;  /* 0x0060002c443c783b */ /* 0x000ea20008000200 */
[----:B------:R-:W-:Y:S02]  /*9800*/  IMAD.MOV.U32 R36, RZ, RZ, R37 ;  /* 0x000000ffff247224 */ /* 0x000fe400078e0025 */
[----:B----4-:R-:W-:Y:S01]  /*9810*/  IMAD.MOV.U32 R10, RZ, RZ, R12 ;  /* 0x000000ffff0a7224 */ /* 0x010fe200078e000c */
[----:B------:R-:W-:Y:S01]  /*9820*/  LDSM.16.M88.4 R64, [R68+UR44+0x7000] ;  /* 0x0070002c4440783b */ /* 0x000fe20008000200 */
[----:B------:R-:W-:Y:S01]  /*9830*/  IMAD.MOV.U32 R42, RZ, RZ, R13 ;  /* 0x000000ffff2a7224 */ /* 0x000fe200078e000d */
[----:B-----5:R-:W-:Y:S01]  /*9840*/  MOV R45, R35 ;  /* 0x00000023002d7202 */ /* 0x020fe20000000f00 */
[----:B------:R-:W-:Y:S01]  /*9850*/  IMAD.MOV.U32 R12, RZ, RZ, R32 ;  /* 0x000000ffff0c7224 */ /* 0x000fe200078e0020 */
[----:B------:R-:W-:Y:S01]  /*9860*/  LDSM.16.M88.4 R112, [R68+UR44+0x7800] ;  /* 0x0078002c4470783b */ /* 0x000fe20008000200 */
[----:B------:R-:W-:-:S02]  /*9870*/  IMAD.MOV.U32 R13, RZ, RZ, R34 ;  /* 0x000000ffff0d7224 */ /* 0x000fc400078e0022 */
[----:B------:R-:W-:Y:S02]  /*9880*/  IMAD.MOV.U32 R44, RZ, RZ, R33 ;  /* 0x000000ffff2c7224 */ /* 0x000fe400078e0021 */
[----:B------:R-:W3:Y:S01]  /*9890*/  LDSM.16.M88.4 R32, [R68+UR44+0x6800] ;  /* 0x0068002c4420783b */ /* 0x000ee20008000200 */
        /* <DEDUP_REMOVED lines=11> */
[----:B------:R-:W-:Y:S01]  /*9950*/  IMAD.MOV.U32 R18, RZ, RZ, R20 ;  /* 0x000000ffff127224 */ /* 0x000fe200078e0014 */
[----:B------:R-:W-:Y:S01]  /*9960*/  MOV R20, R52 ;  /* 0x0000003400147202 */ /* 0x000fe20000000f00 */
        /* <DEDUP_REMOVED lines=13> */
[----:B------:R-:W-:Y:S01]  /*9a40*/  IMAD.MOV.U32 R55, RZ, RZ, R27 ;  /* 0x000000ffff377224 */ /* 0x000fe200078e001b */
[----:B-1----:R-:W-:Y:S01]  /*9a50*/  MOV R27, R30 ;  /* 0x0000001e001b7202 */ /* 0x002fe20000000f00 */
[----:B------:R-:W-:Y:S02]  /*9a60*/  IMAD.MOV.U32 R24, RZ, RZ, R56 ;  /* 0x000000ffff187224 */ /* 0x000fe400078e0038 */
[----:B------:R-:W-:Y:S02]  /*9a70*/  IMAD.MOV.U32 R25, RZ, RZ, R58 ;  /* 0x000000ffff197224 */ /* 0x000fe400078e003a */
[----:B------:R-:W-:-:S02]  /*9a80*/  IMAD.MOV.U32 R26, RZ, RZ, R28 ;  /* 0x000000ffff1a7224 */ /* 0x000fc400078e001c */
[----:B------:R-:W-:Y:S02]  /*9a90*/  IMAD.MOV.U32 R56, RZ, RZ, R57 ;  /* 0x000000ffff387224 */ /* 0x000fe400078e0039 */
[----:B------:R-:W-:Y:S02]  /*9aa0*/  IMAD.MOV.U32 R58, RZ, RZ, R29 ;  /* 0x000000ffff3a7224 */ /* 0x000fe400078e001d */
[----:B--2---:R-:W-:Y:S02]  /*9ab0*/  IMAD.MOV.U32 R28, RZ, RZ, R60 ;  /* 0x000000ffff1c7224 */ /* 0x004fe400078e003c */
[----:B---3--:R-:W-:Y:S02]  /*9ac0*/  IMAD.MOV.U32 R30, RZ, RZ, R32 ;  /* 0x000000ffff1e7224 */ /* 0x008fe400078e0020 */
[----:B------:R-:W-:Y:S02]  /*9ad0*/  IMAD.MOV.U32 R57, RZ, RZ, R59 ;  /* 0x000000ffff397224 */ /* 0x000fe400078e003b */
[----:B------:R-:W-:-:S02]  /*9ae0*/  IMAD.MOV.U32 R29, RZ, RZ, R62 ;  /* 0x000000ffff1d7224 */ /* 0x000fc400078e003e */
[----:B------:R-:W-:Y:S02]  /*9af0*/  IMAD.MOV.U32 R60, RZ, RZ, R61 ;  /* 0x000000ffff3c7224 */ /* 0x000fe400078e003d */
[----:B------:R-:W-:Y:S01]  /*9b00*/  IMAD.MOV.U32 R32, RZ, RZ, R64 ;  /* 0x000000ffff207224 */ /* 0x000fe200078e0040 */
[----:B------:R-:W-:Y:S01]  /*9b10*/  MOV R64, R65 ;  /* 0x0000004100407202 */ /* 0x000fe20000000f00 */
        /* <DEDUP_REMOVED lines=10> */
[----:B------:R-:W-:-:S04]  /*9bc0*/  IMAD.MOV.U32 R67, RZ, RZ, R115 ;  /* 0x000000ffff437224 */ /* 0x000fc800078e0073 */
[----:B------:R1:W-:Y:S01]  /*9bd0*/  STTM.x64 tmem[UR11+0x80], R4 ;  /* 0x00008004000079ed */ /* 0x0003e2000834000b */
[----:B------:R-:W2:Y:S02]  /*9be0*/  FENCE.VIEW.ASYNC.T ;  /* 0x00000000000073c6 */ /* 0x000ea40000000200 */
[----:B--2---:R-:W-:Y:S06]  /*9bf0*/  BAR.SYNC.DEFER_BLOCKING 0x0 ;  /* 0x0000000000007b1d */ /* 0x004fec0000010000 */
[----:B------:R-:W-:Y:S05]  /*9c00*/  @P0 BRA `(.L_x_10) ;  /* 0x0000000000d00947 */ /* 0x000fea0003800000 */
[----:B------:R-:W-:Y:S01]  /*9c10*/  ULEA UR9, UR6, UR10, 0xd ;  /* 0x0000000a06097291 */ /* 0x000fe2000f8e68ff */
[----:B------:R-:W-:Y:S01]  /*9c20*/  UMOV UR8, URZ ;  /* 0x000000ff00087c82 */ /* 0x000fe20008000000 */
[----:B------:R-:W-:Y:S02]  /*9c30*/  UIADD3 UR45, UPT, UPT, UR15, 0x88, URZ ;  /* 0x000000880f2d7890 */ /* 0x000fe4000fffe0ff */
[----:B------:R-:W-:Y:S02]  /*9c40*/  UIADD3 UR9, UPT, UPT, UR9, 0x18000, URZ ;  /* 0x0001800009097890 */ /* 0x000fe4000fffe0ff */
[----:B------:R-:W-:Y:S02]  /*9c50*/  UIADD3 UR46, UPT, UPT, UR15, 0x90, URZ ;  /* 0x000000900f2e7890 */ /* 0x000fe4000fffe0ff */
[----:B------:R-:W-:Y:S02]  /*9c60*/  USHF.R.U32.HI UR9, URZ, 0x4, UR9 ;  /* 0x00000004ff097899 */ /* 0x000fe40008011609 */
[----:B------:R-:W-:-:S02]  /*9c70*/  UIADD3 UR47, UPT, UPT, UR15, 0x98, URZ ;  /* 0x000000980f2f7890 */ /* 0x000fc4000fffe0ff */
[----:B------:R-:W-:Y:S02]  /*9c80*/  USGXT.U32 UR16, UR9, 0xe ;  /* 0x0000000e0910789a */ /* 0x000fe40008000000 */
[----:B------:R-:W-:Y:S02]  /*9c90*/  UIADD3 UR48, UPT, UPT, UR15, 0x40, URZ ;  /* 0x000000400f307890 */ /* 0x000fe4000fffe0ff */
[----:B------:R-:W-:Y:S02]  /*9ca0*/  UIADD3 UR30, UP1, UPT, UR16, 0x2, URZ ;  /* 0x00000002101e7890 */ /* 0x000fe4000ff3e0ff */
[----:B------:R-:W-:Y:S02]  /*9cb0*/  UIADD3 UR49, UPT, UPT, UR15, 0xa0, URZ ;  /* 0x000000a00f317890 */ /* 0x000fe4000fffe0ff */
[----:B------:R-:W-:Y:S02]  /*9cc0*/  UIADD3.X UR31, UPT, UPT, UR8, 0x40004040, URZ, UP1, !UPT ;  /* 0x40004040081f7890 */ /* 0x000fe40008ffe4ff */
[----:B------:R-:W-:-:S02]  /*9cd0*/  UIADD3 UR40, UP1, UPT, UR30, 0x2, URZ ;  /* 0x000000021e287890 */ /* 0x000fc4000ff3e0ff */
[----:B------:R-:W-:Y:S02]  /*9ce0*/  UIADD3 UR42, UP2, UPT, UR30, 0x4, URZ ;  /* 0x000000041e2a7890 */ /* 0x000fe4000ff5e0ff */
[----:B------:R-:W-:Y:S02]  /*9cf0*/  UIADD3.X UR41, UPT, UPT, UR31, URZ, URZ, UP1, !UPT ;  /* 0x000000ff1f297290 */ /* 0x000fe40008ffe4ff */
[----:B------:R-:W-:Y:S02]  /*9d00*/  UIADD3.X UR43, UPT, UPT, UR31, URZ, URZ, UP2, !UPT ;  /* 0x000000ff1f2b7290 */ /* 0x000fe400097fe4ff */
[----:B------:R-:W-:Y:S02]  /*9d10*/  UIADD3 UR50, UPT, UPT, UR15, 0x40, URZ ;  /* 0x000000400f327890 */ /* 0x000fe4000fffe0ff */
[----:B------:R-:W-:Y:S02]  /*9d20*/  UIADD3 UR51, UPT, UPT, UR15, 0xa8, URZ ;  /* 0x000000a80f337890 */ /* 0x000fe4000fffe0ff */
[----:B------:R-:W-:-:S02]  /*9d30*/  UIADD3 UR52, UPT, UPT, UR15, 0x40, URZ ;  /* 0x000000400f347890 */ /* 0x000fc4000fffe0ff */
        /* <DEDUP_REMOVED lines=24> */
[----:B------:R2:W-:Y:S01]  /*9ec0*/  UTCHMMA tmem[UR49], gdesc[UR16], tmem[UR48], tmem[UR34], idesc[UR35], UPT ;  /* 0x00ff2210310079ea */ /* 0x0005e2000b800030 */
        /* <DEDUP_REMOVED lines=8> */
.L_x_10:
[----:B-1----:R-:W3:Y:S01]  /*9f50*/  LDL R4, [R1+0x58] ;  /* 0x0000580001047983 */ /* 0x002ee20000100800 */
[----:B------:R-:W-:Y:S01]  /*9f60*/  R2UR UR9, R76 ;  /* 0x000000004c0972ca */ /* 0x000fe200000e0000 */
[----:B------:R-:W-:Y:S01]  /*9f70*/  UISETP.GT.AND UP1, UPT, UR21, URZ, UPT ;  /* 0x000000ff1500728c */ /* 0x000fe2000bf24270 */
[C---:B------:R-:W-:Y:S01]  /*9f80*/  IADD3 R6, P5, PT, R75.reuse, R252, RZ ;  /* 0x000000fc4b067210 */ /* 0x040fe20007fbe0ff */
[----:B------:R-:W-:Y:S01]  /*9f90*/  UISETP.GT.AND UP2, UPT, UR21, 0x1, UPT ;  /* 0x000000011500788c */ /* 0x000fe2000bf44270 */
[----:B------:R-:W-:Y:S01]  /*9fa0*/  IADD3 R10, P6, PT, R75, R188, RZ ;  /* 0x000000bc4b0a7210 */ /* 0x000fe20007fde0ff */
[----:B--2---:R-:W-:Y:S01]  /*9fb0*/  USEL UR8, URZ, 0x4, !UP1 ;  /* 0x00000004ff087887 */ /* 0x004fe2000c800000 */
[----:B------:R-:W1:Y:S01]  /*9fc0*/  S2R R5, SR_TID.X ;  /* 0x0000000000057919 */ /* 0x000e620000002100 */
[C---:B------:R-:W-:Y:S01]  /*9fd0*/  IMAD.X R7, R79.reuse, 0x1, R77, P5 ;  /* 0x000000014f077824 */ /* 0x040fe200028e064d */
[----:B------:R-:W-:Y:S01]  /*9fe0*/  UISETP.GT.AND UP3, UPT, UR21, 0x5, UPT ;  /* 0x000000051500788c */ /* 0x000fe2000bf64270 */
[----:B------:R-:W-:Y:S01]  /*9ff0*/  IMAD.X R11, R79, 0x1, R187, P6 ;  /* 0x000000014f0b7824 */ /* 0x000fe200030e06bb */
[----:B------:R-:W-:Y:S01]  /*a000*/  UIADD3 UR14, UPT, UPT, UR14, 0x1, URZ ;  /* 0x000000010e0e7890 */ /* 0x000fe2000fffe0ff */
[----:B------:R-:W-:Y:S01]  /*a010*/  LOP3.LUT R12, R69, 0x40, RZ, 0x3c, !PT ;  /* 0x00000040450c7812 */ /* 0x000fe200078e3cff */
[----:B------:R-:W-:-:S02]  /*a020*/  UIADD3 UR13, UPT, UPT, UR13, 0x1, URZ ;  /* 0x000000010d0d7890 */ /* 0x000fc4000fffe0ff */
[----:B------:R-:W-:Y:S02]  /*a030*/  UISETP.GE.AND UP1, UPT, UR5, UR9, UPT ;  /* 0x000000090500728c */ /* 0x000fe4000bf26270 */
[----:B------:R-:W-:Y:S02]  /*a040*/  USEL UR9, URZ, 0x4, !UP2 ;  /* 0x00000004ff097887 */ /* 0x000fe4000d000000 */
[----:B------:R-:W-:Y:S02]  /*a050*/  USEL UR8, UR8, URZ, !UP1 ;  /* 0x000000ff08087287 */ /* 0x000fe4000c800000 */
[----:B------:R-:W-:Y:S02]  /*a060*/  UISETP.GT.AND UP2, UPT, UR21, 0x2, UPT ;  /* 0x000000021500788c */ /* 0x000fe4000bf44270 */
[----:B------:R-:W-:Y:S01]  /*a070*/  USEL UR9, UR9, URZ, !UP1 ;  /* 0x000000ff09097287 */ /* 0x000fe2000c800000 */
[----:B------:R-:W-:Y:S01]  /*a080*/  BAR.SYNC.DEFER_BLOCKING 0x0 ;  /* 0x0000000000007b1d */ /* 0x000fe20000010000 */
[----:B------:R-:W-:Y:S01]  /*a090*/  ISETP.NE.U32.AND P4, PT, RZ, UR8, PT ;  /* 0x00000008ff007c0c */ /* 0x000fe2000bf85070 */
[----:B------:R-:W-:-:S02]  /*a0a0*/  USEL UR8, URZ, 0x4, !UP2 ;  /* 0x00000004ff087887 */ /* 0x000fc4000d000000 */
[----:B------:R-:W-:Y:S02]  /*a0b0*/  UISETP.GT.AND UP2, UPT, UR21, 0x3, UPT ;  /* 0x000000031500788c */ /* 0x000fe4000bf44270 */
[----:B------:R-:W-:Y:S02]  /*a0c0*/  USEL UR8, UR8, URZ, !UP1 ;  /* 0x000000ff08087287 */ /* 0x000fe4000c800000 */
[----:B------:R-:W-:Y:S01]  /*a0d0*/  UIADD3 UR5, UPT, UPT, UR5, 0x1, URZ ;  /* 0x0000000105057890 */ /* 0x000fe2000fffe0ff */
[----:B-1----:R-:W-:Y:S02]  /*a0e0*/  LOP3.LUT R5, R5, 0x1f, RZ, 0xc0, !PT ;  /* 0x0000001f05057812 */ /* 0x002fe400078ec0ff */
[----:B---3--:R-:W-:Y:S01]  /*a0f0*/  IADD3 R8, P2, PT, R75, R4, RZ ;  /* 0x000000044b087210 */ /* 0x008fe20007f5e0ff */
[----:B------:R-:W-:-:S04]  /*a100*/  VIADD R4, R70, UR44 ;  /* 0x0000002c46047c36 */ /* 0x000fc80008000000 */
[----:B------:R-:W-:Y:S01]  /*a110*/  IMAD.X R9, R79, 0x1, R78, P2 ;  /* 0x000000014f097824 */ /* 0x000fe200010e064e */
[----:B------:R-:W-:Y:S01]  /*a120*/  ISETP.NE.U32.AND P2, PT, RZ, UR9, PT ;  /* 0x00000009ff007c0c */ /* 0x000fe2000bf45070 */
[----:B------:R-:W-:Y:S02]  /*a130*/  USEL UR9, URZ, 0x4, !UP2 ;  /* 0x00000004ff097887 */ /* 0x000fe4000d000000 */
[----:B------:R-:W-:Y:S01]  /*a140*/  UISETP.GT.AND UP2, UPT, UR21, 0x4, UPT ;  /* 0x000000041500788c */ /* 0x000fe2000bf44270 */
[----:B------:R-:W-:Y:S01]  /*a150*/  @!PT LDS RZ, [RZ] ;  /* 0x00000000fffff984 */ /* 0x000fe20000000800 */
[----:B------:R-:W-:Y:S01]  /*a160*/  @!PT LDS RZ, [RZ] ;  /* 0x00000000fffff984 */ /* 0x000fe20000000800 */
[----:B------:R-:W-:Y:S01]  /*a170*/  @!PT LDS RZ, [RZ] ;  /* 0x00000000fffff984 */ /* 0x000fe20000000800 */
[----:B------:R1:W-:Y:S01]  /*a180*/  LDGSTS.E [R4], desc[UR18][R8.64], P4 ;  /* 0x0000000008047fae */ /* 0x0003e2000a1a1012 */
[----:B------:R-:W-:-:S03]  /*a190*/  USEL UR9, UR9, URZ, !UP1 ;  /* 0x000000ff09097287 */ /* 0x000fc6000c800000 */
[----:B------:R2:W-:Y:S01]  /*a1a0*/  LDGSTS.E [R4+0x200], desc[UR18][R6.64], P4 ;  /* 0x0020000006047fae */ /* 0x0005e2000a1a1012 */
[----:B------:R-:W-:Y:S01]  /*a1b0*/  ISETP.NE.U32.AND P4, PT, RZ, UR8, PT ;  /* 0x00000008ff007c0c */ /* 0x000fe2000bf85070 */
[----:B------:R-:W-:Y:S02]  /*a1c0*/  USEL UR8, URZ, 0x4, !UP2 ;  /* 0x00000004ff087887 */ /* 0x000fe4000d000000 */
[----:B------:R-:W-:Y:S01]  /*a1d0*/  UISETP.GT.AND UP2, UPT, UR21, 0x6, UPT ;  /* 0x000000061500788c */ /* 0x000fe2000bf44270 */
[----:B------:R3:W-:Y:S01]  /*a1e0*/  LDGSTS.E [R4+0x400], desc[UR18][R10.64], P2 ;  /* 0x004000000a047fae */ /* 0x0007e200091a1012 */
[----:B------:R-:W-:Y:S01]  /*a1f0*/  USEL UR8, UR8, URZ, !UP1 ;  /* 0x000000ff08087287 */ /* 0x000fe2000c800000 */
[C---:B-1----:R-:W-:Y:S02]  /*a200*/  IADD3 R8, P5, PT, R75.reuse, R186, RZ ;  /* 0x000000ba4b087210 */ /* 0x042fe40007fbe0ff */
[----:B--2---:R-:W-:-:S03]  /*a210*/  IADD3 R6, P6, PT, R75, R184, RZ ;  /* 0x000000b84b067210 */ /* 0x004fc60007fde0ff */
[----:B------:R-:W-:Y:S01]  /*a220*/  IMAD.X R9, R79, 0x1, R185, P5 ;  /* 0x000000014f097824 */ /* 0x000fe200028e06b9 */
[----:B---3--:R-:W-:Y:S01]  /*a230*/  IADD3 R10, P5, PT, R75, R182, RZ ;  /* 0x000000b64b0a7210 */ /* 0x008fe20007fbe0ff */
[----:B------:R-:W-:-:S03]  /*a240*/  IMAD.X R7, R79, 0x1, R183, P6 ;  /* 0x000000014f077824 */ /* 0x000fc600030e06b7 */
[----:B------:R1:W-:Y:S01]  /*a250*/  LDGSTS.E [R4+0x600], desc[UR18][R8.64], P2 ;  /* 0x0060000008047fae */ /* 0x0003e200091a1012 */
[----:B------:R-:W-:Y:S01]  /*a260*/  ISETP.NE.U32.AND P2, PT, RZ, UR9, PT ;  /* 0x00000009ff007c0c */ /* 0x000fe2000bf45070 */
[----:B------:R-:W-:Y:S01]  /*a270*/  USEL UR9, URZ, 0x4, !UP3 ;  /* 0x00000004ff097887 */ /* 0x000fe2000d800000 */
[----:B------:R-:W-:Y:S01]  /*a280*/  IMAD.X R11, R79, 0x1, R181, P5 ;  /* 0x000000014f0b7824 */ /* 0x000fe200028e06b5 */
[----:B------:R2:W-:Y:S01]  /*a290*/  LDGSTS.E [R4+0x800], desc[UR18][R6.64], P4 ;  /* 0x0080000006047fae */ /* 0x0005e2000a1a1012 */
[----:B------:R-:W-:Y:S02]  /*a2a0*/  UISETP.GT.AND UP3, UPT, UR21, 0xc, UPT ;  /* 0x0000000c1500788c */ /* 0x000fe4000bf64270 */
[----:B------:R-:W-:Y:S01]  /*a2b0*/  USEL UR9, UR9, URZ, !UP1 ;  /* 0x000000ff09097287 */ /* 0x000fe2000c800000 */
[----:B------:R-:W-:Y:S01]  /*a2c0*/  LDGSTS.E [R4+0xa00], desc[UR18][R10.64], P4 ;  /* 0x00a000000a047fae */ /* 0x000fe2000a1a1012 */
[----:B------:R-:W-:Y:S01]  /*a2d0*/  ISETP.NE.U32.AND P4, PT, RZ, UR8, PT ;  /* 0x00000008ff007c0c */ /* 0x000fe2000bf85070 */
[----:B------:R-:W-:Y:S01]  /*a2e0*/  USEL UR8, URZ, 0x4, !UP2 ;  /* 0x00000004ff087887 */ /* 0x000fe2000d000000 */
[----:B-1----:R-:W-:Y:S01]  /*a2f0*/  IADD3 R8, P6, PT, R75, R180, RZ ;  /* 0x000000b44b087210 */ /* 0x002fe20007fde0ff */
[----:B------:R-:W-:-:S02]  /*a300*/  UISETP.GT.AND UP2, UPT, UR21, 0x7, UPT ;  /* 0x000000071500788c */ /* 0x000fc4000bf44270 */
[----:B------:R-:W-:Y:S01]  /*a310*/  USEL UR8, UR8, URZ, !UP1 ;  /* 0x000000ff08087287 */ /* 0x000fe2000c800000 */
[----:B--2---:R-:W-:Y:S02]  /*a320*/  IADD3 R6, P5, PT, R75, R178, RZ ;  /* 0x000000b24b067210 */ /* 0x004fe40007fbe0ff */
[----:B------:R-:W-:-:S03]  /*a330*/  IADD3.X R9, PT, PT, R79, R179, RZ, P6, !PT ;  /* 0x000000b34f097210 */ /* 0x000fc600037fe4ff */
[----:B------:R-:W-:Y:S02]  /*a340*/  IMAD.X R7, R79, 0x1, R177, P5 ;  /* 0x000000014f077824 */ /* 0x000fe400028e06b1 */
[----:B------:R1:W-:Y:S04]  /*a350*/  LDGSTS.E [R4+0xc00], desc[UR18][R8.64], P2 ;  /* 0x00c0000008047fae */ /* 0x0003e800091a1012 */
[----:B------:R2:W-:Y:S01]  /*a360*/  LDGSTS.E [R4+0xe00], desc[UR18][R6.64], P2 ;  /* 0x00e0000006047fae */ /* 0x0005e200091a1012 */
[----:B------:R-:W-:Y:S02]  /*a370*/  ISETP.NE.U32.AND P2, PT, RZ, UR9, PT ;  /* 0x00000009ff007c0c */ /* 0x000fe4000bf45070 */
[C---:B-1----:R-:W-:Y:S02]  /*a380*/  IADD3 R8, P6, PT, R75.reuse, R176, RZ ;  /* 0x000000b04b087210 */ /* 0x042fe40007fde0ff */
[----:B--2---:R-:W-:-:S03]  /*a390*/  IADD3 R6, P5, PT, R75, R174, RZ ;  /* 0x000000ae4b067210 */ /* 0x004fc60007fbe0ff */
[----:B------:R-:W-:Y:S01]  /*a3a0*/  IMAD.X R9, R79, 0x1, R175, P6 ;  /* 0x000000014f097824 */ /* 0x000fe200030e06af */
[----:B------:R-:W-:Y:S01]  /*a3b0*/  IADD3 R10, P6, PT, R75, R172, RZ ;  /* 0x000000ac4b0a7210 */ /* 0x000fe20007fde0ff */
[----:B------:R-:W-:-:S03]  /*a3c0*/  IMAD.X R7, R79, 0x1, R173, P5 ;  /* 0x000000014f077824 */ /* 0x000fc600028e06ad */
[----:B------:R-:W-:Y:S01]  /*a3d0*/  LDGSTS.E [R4+0x1000], desc[UR18][R8.64], P4 ;  /* 0x0100000008047fae */ /* 0x000fe2000a1a1012 */
[----:B------:R-:W-:-:S03]  /*a3e0*/  IMAD.X R11, R79, 0x1, R171, P6 ;  /* 0x000000014f0b7824 */ /* 0x000fc600030e06ab */
[----:B------:R1:W-:Y:S01]  /*a3f0*/  LDGSTS.E [R4+0x1200], desc[UR18][R6.64], P4 ;  /* 0x0120000006047fae */ /* 0x0003e2000a1a1012 */
[----:B------:R-:W-:Y:S01]  /*a400*/  ISETP.NE.U32.AND P4, PT, RZ, UR8, PT ;  /* 0x00000008ff007c0c */ /* 0x000fe2000bf85070 */
[----:B------:R-:W-:Y:S02]  /*a410*/  USEL UR8, URZ, 0x4, !UP2 ;  /* 0x00000004ff087887 */ /* 0x000fe4000d000000 */
[----:B------:R2:W-:Y:S01]  /*a420*/  LDGSTS.E [R4+0x1400], desc[UR18][R10.64], P2 ;  /* 0x014000000a047fae */ /* 0x0005e200091a1012 */
[----:B------:R-:W-:Y:S02]  /*a430*/  UISETP.GT.AND UP2, UPT, UR21, 0x8, UPT ;  /* 0x000000081500788c */ /* 0x000fe4000bf44270 */
[----:B------:R-:W-:Y:S02]  /*a440*/  USEL UR8, UR8, URZ, !UP1 ;  /* 0x000000ff08087287 */ /* 0x000fe4000c800000 */
[----:B------:R-:W-:Y:S02]  /*a450*/  USEL UR9, URZ, 0x4, !UP2 ;  /* 0x00000004ff097887 */ /* 0x000fe4000d000000 */
[----:B------:R-:W-:Y:S01]  /*a460*/  UISETP.GT.AND UP2, UPT, UR21, 0x9, UPT ;  /* 0x000000091500788c */ /* 0x000fe2000bf44270 */
[C---:B-1----:R-:W-:Y:S01]  /*a470*/  IADD3 R6, P6, PT, R75.reuse, R170, RZ ;  /* 0x000000aa4b067210 */ /* 0x042fe20007fde0ff */
[----:B------:R-:W-:Y:S01]  /*a480*/  USEL UR9, UR9, URZ, !UP1 ;  /* 0x000000ff09097287 */ /* 0x000fe2000c800000 */
[----:B--2---:R-:W-:-:S03]  /*a490*/  IADD3 R10, P5, PT, R75, R168, RZ ;  /* 0x000000a84b0a7210 */ /* 0x004fc60007fbe0ff */
[----:B------:R-:W-:Y:S01]  /*a4a0*/  IMAD.X R7, R79, 0x1, R169, P6 ;  /* 0x000000014f077824 */ /* 0x000fe200030e06a9 */
[----:B------:R-:W-:Y:S01]  /*a4b0*/  IADD3 R8, P6, PT, R75, R166, RZ ;  /* 0x000000a64b087210 */ /* 0x000fe20007fde0ff */
[----:B------:R-:W-:-:S03]  /*a4c0*/  IMAD.X R11, R79, 0x1, R167, P5 ;  /* 0x000000014f0b7824 */ /* 0x000fc600028e06a7 */
[----:B------:R1:W-:Y:S01]  /*a4d0*/  LDGSTS.E [R4+0x1600], desc[UR18][R6.64], P2 ;  /* 0x0160000006047fae */ /* 0x0003e200091a1012 */
[----:B------:R-:W-:Y:S01]  /*a4e0*/  ISETP.NE.U32.AND P2, PT, RZ, UR8, PT ;  /* 0x00000008ff007c0c */ /* 0x000fe2000bf45070 */
[----:B------:R-:W-:Y:S01]  /*a4f0*/  IMAD.X R9, R79, 0x1, R165, P6 ;  /* 0x000000014f097824 */ /* 0x000fe200030e06a5 */
[----:B------:R-:W-:Y:S01]  /*a500*/  USEL UR8, URZ, 0x4, !UP2 ;  /* 0x00000004ff087887 */ /* 0x000fe2000d000000 */
[----:B------:R2:W-:Y:S01]  /*a510*/  LDGSTS.E [R4+0x1800], desc[UR18][R10.64], P4 ;  /* 0x018000000a047fae */ /* 0x0005e2000a1a1012 */
[----:B------:R-:W-:Y:S02]  /*a520*/  UISETP.GT.AND UP2, UPT, UR21, 0xa, UPT ;  /* 0x0000000a1500788c */ /* 0x000fe4000bf44270 */
[----:B------:R-:W-:Y:S01]  /*a530*/  USEL UR8, UR8, URZ, !UP1 ;  /* 0x000000ff08087287 */ /* 0x000fe2000c800000 */
[----:B------:R3:W-:Y:S01]  /*a540*/  LDGSTS.E [R4+0x1a00], desc[UR18][R8.64], P4 ;  /* 0x01a0000008047fae */ /* 0x0007e2000a1a1012 */
[----:B------:R-:W-:Y:S01]  /*a550*/  ISETP.NE.U32.AND P4, PT, RZ, UR9, PT ;  /* 0x00000009ff007c0c */ /* 0x000fe2000bf85070 */
[----:B------:R-:W-:Y:S01]  /*a560*/  USEL UR9, URZ, 0x4, !UP2 ;  /* 0x00000004ff097887 */ /* 0x000fe2000d000000 */
[----:B-1----:R-:W-:Y:S01]  /*a570*/  IADD3 R6, P6, PT, R75, R164, RZ ;  /* 0x000000a44b067210 */ /* 0x002fe20007fde0ff */
[----:B------:R-:W-:-:S02]  /*a580*/  UISETP.GT.AND UP2, UPT, UR21, 0xb, UPT ;  /* 0x0000000b1500788c */ /* 0x000fc4000bf44270 */
[----:B------:R-:W-:Y:S02]  /*a590*/  USEL UR9, UR9, URZ, !UP1 ;  /* 0x000000ff09097287 */ /* 0x000fe4000c800000 */
[----:B------:R-:W-:Y:S01]  /*a5a0*/  IMAD.X R7, R79, 0x1, R163, P6 ;  /* 0x000000014f077824 */ /* 0x000fe200030e06a3 */
[C---:B--2---:R-:W-:Y:S02]  /*a5b0*/  IADD3 R10, P6, PT, R75.reuse, R160, RZ ;  /* 0x000000a04b0a7210 */ /* 0x044fe40007fde0ff */
[----:B---3--:R-:W-:Y:S02]  /*a5c0*/  IADD3 R8, P5, PT, R75, R162, RZ ;  /* 0x000000a24b087210 */ /* 0x008fe40007fbe0ff */
[----:B------:R1:W-:Y:S01]  /*a5d0*/  LDGSTS.E [R4+0x1c00], desc[UR18][R6.64], P2 ;  /* 0x01c0000006047fae */ /* 0x0003e200091a1012 */
[C---:B------:R-:W-:Y:S02]  /*a5e0*/  IMAD.X R11, R79.reuse, 0x1, R159, P6 ;  /* 0x000000014f0b7824 */ /* 0x040fe400030e069f */
[----:B------:R-:W-:-:S05]  /*a5f0*/  IMAD.X R9, R79, 0x1, R161, P5 ;  /* 0x000000014f097824 */ /* 0x000fca00028e06a1 */
[----:B------:R2:W-:Y:S01]  /*a600*/  LDGSTS.E [R4+0x1e00], desc[UR18][R8.64], P2 ;  /* 0x01e0000008047fae */ /* 0x0005e200091a1012 */
[----:B------:R-:W-:Y:S01]  /*a610*/  ISETP.NE.U32.AND P2, PT, RZ, UR8, PT ;  /* 0x00000008ff007c0c */ /* 0x000fe2000bf45070 */
[----:B------:R-:W-:Y:S01]  /*a620*/  USEL UR8, URZ, 0x4, !UP2 ;  /* 0x00000004ff087887 */ /* 0x000fe2000d000000 */
[----:B-1----:R-:W-:Y:S01]  /*a630*/  IADD3 R6, P5, PT, R75, R158, RZ ;  /* 0x0000009e4b067210 */ /* 0x002fe20007fbe0ff */
[----:B------:R1:W-:Y:S02]  /*a640*/  LDGSTS.E [R4+0x2000], desc[UR18][R10.64], P4 ;  /* 0x020000000a047fae */ /* 0x0003e4000a1a1012 */
[----:B------:R-:W-:Y:S02]  /*a650*/  USEL UR8, UR8, URZ, !UP1 ;  /* 0x000000ff08087287 */ /* 0x000fe4000c800000 */
[----:B------:R-:W-:Y:S01]  /*a660*/  UISETP.GT.AND UP2, UPT, UR21, 0xd, UPT ;  /* 0x0000000d1500788c */ /* 0x000fe2000bf44270 */
[----:B------:R-:W-:Y:S01]  /*a670*/  IMAD.X R7, R79, 0x1, R157, P5 ;  /* 0x000000014f077824 */ /* 0x000fe200028e069d */
[----:B--2---:R-:W-:-:S04]  /*a680*/  IADD3 R8, P6, PT, R75, R156, RZ ;  /* 0x0000009c4b087210 */ /* 0x004fc80007fde0ff */
[----:B------:R2:W-:Y:S01]  /*a690*/  LDGSTS.E [R4+0x2200], desc[UR18][R6.64], P4 ;  /* 0x0220000006047fae */ /* 0x0005e2000a1a1012 */
[----:B------:R-:W-:Y:S01]  /*a6a0*/  ISETP.NE.U32.AND P4, PT, RZ, UR9, PT ;  /* 0x00000009ff007c0c */ /* 0x000fe2000bf85070 */
[----:B------:R-:W-:Y:S01]  /*a6b0*/  USEL UR9, URZ, 0x4, !UP3 ;  /* 0x00000004ff097887 */ /* 0x000fe2000d800000 */
[----:B------:R-:W-:Y:S01]  /*a6c0*/  IMAD.X R9, R79, 0x1, R155, P6 ;  /* 0x000000014f097824 */ /* 0x000fe200030e069b */
[----:B-1----:R-:W-:Y:S01]  /*a6d0*/  IADD3 R10, P5, PT, R75, R154, RZ ;  /* 0x0000009a4b0a7210 */ /* 0x002fe20007fbe0ff */
[----:B------:R-:W-:Y:S02]  /*a6e0*/  UISETP.GT.AND UP3, UPT, UR21, 0x13, UPT ;  /* 0x000000131500788c */ /* 0x000fe4000bf64270 */
[----:B------:R-:W-:Y:S01]  /*a6f0*/  USEL UR9, UR9, URZ, !UP1 ;  /* 0x000000ff09097287 */ /* 0x000fe2000c800000 */
[----:B------:R-:W-:Y:S01]  /*a700*/  IADD3.X R11, PT, PT, R79, R153, RZ, P5, !PT ;  /* 0x000000994f0b7210 */ /* 0x000fe20002ffe4ff */
[----:B------:R1:W-:Y:S01]  /*a710*/  LDGSTS.E [R4+0x2400], desc[UR18][R8.64], P2 ;  /* 0x0240000008047fae */ /* 0x0003e200091a1012 */
[----:B--2---:R-:W-:-:S03]  /*a720*/  IADD3 R6, P6, PT, R75, R152, RZ ;  /* 0x000000984b067210 */ /* 0x004fc60007fde0ff */
[----:B------:R2:W-:Y:S02]  /*a730*/  LDGSTS.E [R4+0x2600], desc[UR18][R10.64], P2 ;  /* 0x026000000a047fae */ /* 0x0005e400091a1012 */
[----:B------:R-:W-:Y:S01]  /*a740*/  IMAD.X R7, R79, 0x1, R151, P6 ;  /* 0x000000014f077824 */ /* 0x000fe200030e0697 */
[----:B-1----:R-:W-:-:S04]  /*a750*/  IADD3 R8, P5, PT, R75, R150, RZ ;  /* 0x000000964b087210 */ /* 0x002fc80007fbe0ff */
[----:B------:R1:W-:Y:S01]  /*a760*/  LDGSTS.E [R4+0x2800], desc[UR18][R6.64], P4 ;  /* 0x0280000006047fae */ /* 0x0003e2000a1a1012 */
[----:B--2---:R-:W-:Y:S01]  /*a770*/  IADD3 R10, P6, PT, R75, R144, RZ ;  /* 0x000000904b0a7210 */ /* 0x004fe20007fde0ff */
[C---:B------:R-:W-:Y:S01]  /*a780*/  IMAD.X R9, R79.reuse, 0x1, R149, P5 ;  /* 0x000000014f097824 */ /* 0x040fe200028e0695 */
[----:B------:R-:W-:Y:S01]  /*a790*/  ISETP.NE.U32.AND P5, PT, RZ, UR8, PT ;  /* 0x00000008ff007c0c */ /* 0x000fe2000bfa5070 */
[----:B------:R-:W-:Y:S02]  /*a7a0*/  USEL UR8, URZ, 0x4, !UP2 ;  /* 0x00000004ff087887 */ /* 0x000fe4000d000000 */
[----:B------:R-:W-:Y:S01]  /*a7b0*/  UISETP.GT.AND UP2, UPT, UR21, 0xe, UPT ;  /* 0x0000000e1500788c */ /* 0x000fe2000bf44270 */
[----:B------:R2:W-:Y:S01]  /*a7c0*/  LDGSTS.E [R4+0x2a00], desc[UR18][R8.64], P4 ;  /* 0x02a0000008047fae */ /* 0x0005e2000a1a1012 */
[----:B------:R-:W-:Y:S01]  /*a7d0*/  USEL UR8, UR8, URZ, !UP1 ;  /* 0x000000ff08087287 */ /* 0x000fe2000c800000 */
[----:B------:R-:W-:Y:S01]  /*a7e0*/  IMAD.X R11, R79, 0x1, R143, P6 ;  /* 0x000000014f0b7824 */ /* 0x000fe200030e068f */
[----:B-1----:R-:W-:-:S05]  /*a7f0*/  IADD3 R6, P2, PT, R75, R148, RZ ;  /* 0x000000944b067210 */ /* 0x002fca0007f5e0ff */
[----:B------:R-:W-:Y:S01]  /*a800*/  IMAD.X R7, R79, 0x1, R147, P2 ;  /* 0x000000014f077824 */ /* 0x000fe200010e0693 */
[----:B------:R-:W-:Y:S02]  /*a810*/  ISETP.NE.U32.AND P2, PT, RZ, UR9, PT ;  /* 0x00000009ff007c0c */ /* 0x000fe4000bf45070 */
[----:B--2---:R-:W-:Y:S02]  /*a820*/  IADD3 R8, P4, PT, R75, R146, RZ ;  /* 0x000000924b087210 */ /* 0x004fe40007f9e0ff */
[----:B------:R1:W-:Y:S03]  /*a830*/  LDGSTS.E [R4+0x2c00], desc[UR18][R6.64], P5 ;  /* 0x02c0000006047fae */ /* 0x0003e6000a9a1012 */
[----:B------:R-:W-:Y:S01]  /*a840*/  IMAD.X R9, R79, 0x1, R145, P4 ;  /* 0x000000014f097824 */ /* 0x000fe200020e0691 */
[----:B------:R-:W-:Y:S01]  /*a850*/  ISETP.NE.U32.AND P4, PT, RZ, UR8, PT ;  /* 0x00000008ff007c0c */ /* 0x000fe2000bf85070 */
[----:B------:R-:W-:-:S02]  /*a860*/  USEL UR8, URZ, 0x4, !UP2 ;  /* 0x00000004ff087887 */ /* 0x000fc4000d000000 */
[----:B------:R-:W-:Y:S01]  /*a870*/  UISETP.GT.AND UP2, UPT, UR21, 0xf, UPT ;  /* 0x0000000f1500788c */ /* 0x000fe2000bf44270 */
[----:B------:R2:W-:Y:S01]  /*a880*/  LDGSTS.E [R4+0x2e00], desc[UR18][R8.64], P5 ;  /* 0x02e0000008047fae */ /* 0x0005e2000a9a1012 */
[----:B------:R-:W-:Y:S01]  /*a890*/  USEL UR8, UR8, URZ, !UP1 ;  /* 0x000000ff08087287 */ /* 0x000fe2000c800000 */
[----:B-1----:R-:W-:Y:S02]  /*a8a0*/  IADD3 R6, P6, PT, R75, R142, RZ ;  /* 0x0000008e4b067210 */ /* 0x002fe40007fde0ff */
[----:B------:R1:W-:Y:S01]  /*a8b0*/  LDGSTS.E [R4+0x3000], desc[UR18][R10.64], P2 ;  /* 0x030000000a047fae */ /* 0x0003e200091a1012 */
[----:B------:R-:W-:Y:S02]  /*a8c0*/  USEL UR9, URZ, 0x4, !UP2 ;  /* 0x00000004ff097887 */ /* 0x000fe4000d000000 */
[----:B------:R-:W-:Y:S01]  /*a8d0*/  UISETP.GT.AND UP2, UPT, UR21, 0x10, UPT ;  /* 0x000000101500788c */ /* 0x000fe2000bf44270 */
[----:B------:R-:W-:Y:S01]  /*a8e0*/  IMAD.X R7, R79, 0x1, R141, P6 ;  /* 0x000000014f077824 */ /* 0x000fe200030e068d */
[----:B------:R-:W-:Y:S01]  /*a8f0*/  USEL UR9, UR9, URZ, !UP1 ;  /* 0x000000ff09097287 */ /* 0x000fe2000c800000 */
[----:B--2---:R-:W-:-:S03]  /*a900*/  IADD3 R8, P6, PT, R75, R138, RZ ;  /* 0x0000008a4b087210 */ /* 0x004fc60007fde0ff */
[----:B------:R2:W-:Y:S01]  /*a910*/  LDGSTS.E [R4+0x3200], desc[UR18][R6.64], P2 ;  /* 0x0320000006047fae */ /* 0x0005e200091a1012 */
[----:B------:R-:W-:Y:S01]  /*a920*/  ISETP.NE.U32.AND P2, PT, RZ, UR8, PT ;  /* 0x00000008ff007c0c */ /* 0x000fe2000bf45070 */
[----:B------:R-:W-:Y:S01]  /*a930*/  USEL UR8, URZ, 0x4, !UP2 ;  /* 0x00000004ff087887 */ /* 0x000fe2000d000000 */
[----:B-1----:R-:W-:Y:S01]  /*a940*/  IADD3 R10, P5, PT, R75, R140, RZ ;  /* 0x0000008c4b0a7210 */ /* 0x002fe20007fbe0ff */
[C---:B------:R-:W-:Y:S01]  /*a950*/  IMAD.X R9, R79.reuse, 0x1, R137, P6 ;  /* 0x000000014f097824 */ /* 0x040fe200030e0689 */
[----:B------:R-:W-:Y:S02]  /*a960*/  UISETP.GT.AND UP2, UPT, UR21, 0x11, UPT ;  /* 0x000000111500788c */ /* 0x000fe4000bf44270 */
[----:B------:R-:W-:Y:S01]  /*a970*/  USEL UR8, UR8, URZ, !UP1 ;  /* 0x000000ff08087287 */ /* 0x000fe2000c800000 */
[----:B------:R-:W-:Y:S01]  /*a980*/  IMAD.X R11, R79, 0x1, R139, P5 ;  /* 0x000000014f0b7824 */ /* 0x000fe200028e068b */
[----:B--2---:R-:W-:-:S04]  /*a990*/  IADD3 R6, P6, PT, R75, R136, RZ ;  /* 0x000000884b067210 */ /* 0x004fc80007fde0ff */
[----:B------:R1:W-:Y:S04]  /*a9a0*/  LDGSTS.E [R4+0x3400], desc[UR18][R10.64], P4 ;  /* 0x034000000a047fae */ /* 0x0003e8000a1a1012 */
[----:B------:R2:W-:Y:S01]  /*a9b0*/  LDGSTS.E [R4+0x3600], desc[UR18][R8.64], P4 ;  /* 0x0360000008047fae */ /* 0x0005e2000a1a1012 */
[----:B------:R-:W-:Y:S01]  /*a9c0*/  IMAD.X R7, R79, 0x1, R135, P6 ;  /* 0x000000014f077824 */ /* 0x000fe200030e0687 */
[----:B------:R-:W-:Y:S01]  /*a9d0*/  ISETP.NE.U32.AND P4, PT, RZ, UR9, PT ;  /* 0x00000009ff007c0c */ /* 0x000fe2000bf85070 */
[----:B------:R-:W-:Y:S02]  /*a9e0*/  USEL UR9, URZ, 0x4, !UP2 ;  /* 0x00000004ff097887 */ /* 0x000fe4000d000000 */
[----:B------:R-:W-:Y:S01]  /*a9f0*/  UISETP.GT.AND UP2, UPT, UR21, 0x12, UPT ;  /* 0x000000121500788c */ /* 0x000fe2000bf44270 */
[----:B------:R3:W-:Y:S01]  /*aa00*/  LDGSTS.E [R4+0x3800], desc[UR18][R6.64], P2 ;  /* 0x0380000006047fae */ /* 0x0007e200091a1012 */
[----:B------:R-:W-:Y:S01]  /*aa10*/  USEL UR9, UR9, URZ, !UP1 ;  /* 0x000000ff09097287 */ /* 0x000fe2000c800000 */
[----:B-1----:R-:W-:-:S02]  /*aa20*/  IADD3 R10, P6, PT, R75, R132, RZ ;  /* 0x000000844b0a7210 */ /* 0x002fc40007fde0ff */
[----:B--2---:R-:W-:-:S03]  /*aa30*/  IADD3 R8, P5, PT, R75, R134, RZ ;  /* 0x000000864b087210 */ /* 0x004fc60007fbe0ff */
[C---:B------:R-:W-:Y:S02]  /*aa40*/  IMAD.X R11, R79.reuse, 0x1, R131, P6 ;  /* 0x000000014f0b7824 */ /* 0x040fe400030e0683 */
[----:B------:R-:W-:Y:S01]  /*aa50*/  IMAD.X R9, R79, 0x1, R133, P5 ;  /* 0x000000014f097824 */ /* 0x000fe200028e0685 */
[----:B---3--:R-:W-:-:S04]  /*aa60*/  IADD3 R6, P5, PT, R75, R130, RZ ;  /* 0x000000824b067210 */ /* 0x008fc80007fbe0ff */
[----:B------:R1:W-:Y:S01]  /*aa70*/  LDGSTS.E [R4+0x3a00], desc[UR18][R8.64], P2 ;  /* 0x03a0000008047fae */ /* 0x0003e200091a1012 */
[----:B------:R-:W-:Y:S01]  /*aa80*/  ISETP.NE.U32.AND P2, PT, RZ, UR8, PT ;  /* 0x00000008ff007c0c */ /* 0x000fe2000bf45070 */
[----:B------:R-:W-:Y:S01]  /*aa90*/  USEL UR8, URZ, 0x4, !UP2 ;  /* 0x00000004ff087887 */ /* 0x000fe2000d000000 */
[----:B------:R-:W-:Y:S01]  /*aaa0*/  IADD3.X R7, PT, PT, R79, R129, RZ, P5, !PT ;  /* 0x000000814f077210 */ /* 0x000fe20002ffe4ff */
        /* <DEDUP_REMOVED lines=8> */
[----:B------:R-:W-:Y:S01]  /*ab30*/  USEL UR9, UR9, URZ, !UP1 ;  /* 0x000000ff09097287 */ /* 0x000fe2000c800000 */
[----:B--2---:R-:W-:Y:S01]  /*ab40*/  IADD3 R10, P5, PT, R75, R126, RZ ;  /* 0x0000007e4b0a7210 */ /* 0x004fe20007fbe0ff */
[----:B------:R-:W-:Y:S01]  /*ab50*/  IMAD.X R9, R79, 0x1, R127, P6 ;  /* 0x000000014f097824 */ /* 0x000fe200030e067f */
[----:B---3--:R-:W-:-:S03]  /*ab60*/  IADD3 R6, P6, PT, R75, R124, RZ ;  /* 0x0000007c4b067210 */ /* 0x008fc60007fde0ff */
[C---:B------:R-:W-:Y:S01]  /*ab70*/  IMAD.X R11, R79.reuse, 0x1, R125, P5 ;  /* 0x000000014f0b7824 */ /* 0x040fe200028e067d */
[----:B------:R1:W-:Y:S01]  /*ab80*/  LDGSTS.E [R4+0x4000], desc[UR18][R8.64], P2 ;  /* 0x0400000008047fae */ /* 0x0003e200091a1012 */
[----:B------:R-:W-:-:S03]  /*ab90*/  IMAD.X R7, R79, 0x1, R123, P6 ;  /* 0x000000014f077824 */ /* 0x000fc600030e067b */
[----:B------:R2:W-:Y:S04]  /*aba0*/  LDGSTS.E [R4+0x4200], desc[UR18][R10.64], P2 ;  /* 0x042000000a047fae */ /* 0x0005e800091a1012 */
[----:B------:R3:W-:Y:S01]  /*abb0*/  LDGSTS.E [R4+0x4400], desc[UR18][R6.64], P4 ;  /* 0x0440000006047fae */ /* 0x0007e2000a1a1012 */
[C---:B-1----:R-:W-:Y:S02]  /*abc0*/  IADD3 R8, P5, PT, R75.reuse, R122, RZ ;  /* 0x0000007a4b087210 */ /* 0x042fe40007fbe0ff */
[----:B--2---:R-:W-:-:S03]  /*abd0*/  IADD3 R10, P6, PT, R75, R116, RZ ;  /* 0x000000744b0a7210 */ /* 0x004fc60007fde0ff */
[----:B------:R-:W-:Y:S01]  /*abe0*/  IMAD.X R9, R79, 0x1, R121, P5 ;  /* 0x000000014f097824 */ /* 0x000fe200028e0679 */
[----:B------:R-:W-:Y:S01]  /*abf0*/  ISETP.NE.U32.AND P5, PT, RZ, UR8, PT ;  /* 0x00000008ff007c0c */ /* 0x000fe2000bfa5070 */
[----:B------:R-:W-:Y:S01]  /*ac00*/  USEL UR8, URZ, 0x4, !UP2 ;  /* 0x00000004ff087887 */ /* 0x000fe2000d000000 */
[----:B---3--:R-:W-:Y:S01]  /*ac10*/  IADD3 R6, P2, PT, R75, R120, RZ ;  /* 0x000000784b067210 */ /* 0x008fe20007f5e0ff */
[----:B------:R-:W-:Y:S01]  /*ac20*/  UISETP.GT.AND UP2, UPT, UR21, 0x15, UPT ;  /* 0x000000151500788c */ /* 0x000fe2000bf44270 */
[----:B------:R1:W-:Y:S01]  /*ac30*/  LDGSTS.E [R4+0x4600], desc[UR18][R8.64], P4 ;  /* 0x0460000008047fae */ /* 0x0003e2000a1a1012 */
[----:B------:R-:W-:Y:S01]  /*ac40*/  USEL UR8, UR8, URZ, !UP1 ;  /* 0x000000ff08087287 */ /* 0x000fe2000c800000 */
[C---:B------:R-:W-:Y:S02]  /*ac50*/  IMAD.X R11, R79.reuse, 0x1, R111, P6 ;  /* 0x000000014f0b7824 */ /* 0x040fe400030e066f */
[----:B------:R-:W-:Y:S01]  /*ac60*/  IMAD.X R7, R79, 0x1, R119, P2 ;  /* 0x000000014f077824 */ /* 0x000fe200010e0677 */
[----:B------:R-:W-:-:S04]  /*ac70*/  ISETP.NE.U32.AND P2, PT, RZ, UR9, PT ;  /* 0x00000009ff007c0c */ /* 0x000fc8000bf45070 */
[----:B------:R2:W-:Y:S01]  /*ac80*/  LDGSTS.E [R4+0x4800], desc[UR18][R6.64], P5 ;  /* 0x0480000006047fae */ /* 0x0005e2000a9a1012 */
[----:B-1----:R-:W-:-:S05]  /*ac90*/  IADD3 R8, P4, PT, R75, R118, RZ ;  /* 0x000000764b087210 */ /* 0x002fca0007f9e0ff */
[----:B------:R-:W-:Y:S01]  /*aca0*/  IMAD.X R9, R79, 0x1, R117, P4 ;  /* 0x000000014f097824 */ /* 0x000fe200020e0675 */
[----:B------:R-:W-:Y:S01]  /*acb0*/  ISETP.NE.U32.AND P4, PT, RZ, UR8, PT ;  /* 0x00000008ff007c0c */ /* 0x000fe2000bf85070 */
[----:B------:R-:W-:Y:S01]  /*acc0*/  USEL UR8, URZ, 0x4, !UP2 ;  /* 0x00000004ff087887 */ /* 0x000fe2000d000000 */
[----:B--2---:R-:W-:Y:S02]  /*acd0*/  IADD3 R6, P6, PT, R75, R110, RZ ;  /* 0x0000006e4b067210 */ /* 0x004fe40007fde0ff */
[----:B------:R1:W-:Y:S01]  /*ace0*/  LDGSTS.E [R4+0x4a00], desc[UR18][R8.64], P5 ;  /* 0x04a0000008047fae */ /* 0x0003e2000a9a1012 */
[----:B------:R-:W-:Y:S02]  /*acf0*/  USEL UR8, UR8, URZ, !UP1 ;  /* 0x000000ff08087287 */ /* 0x000fe4000c800000 */
[----:B------:R-:W-:Y:S01]  /*ad00*/  UISETP.GT.AND UP2, UPT, UR21, 0x16, UPT ;  /* 0x000000161500788c */ /* 0x000fe2000bf44270 */
[----:B------:R-:W-:Y:S01]  /*ad10*/  IMAD.X R7, R79, 0x1, R109, P6 ;  /* 0x000000014f077824 */ /* 0x000fe200030e066d */
[----:B------:R2:W-:Y:S02]  /*ad20*/  LDGSTS.E [R4+0x4c00], desc[UR18][R10.64], P2 ;  /* 0x04c000000a047fae */ /* 0x0005e400091a1012 */
[----:B------:R-:W-:-:S02]  /*ad30*/  USEL UR9, URZ, 0x4, !UP2 ;  /* 0x00000004ff097887 */ /* 0x000fc4000d000000 */
[----:B------:R3:W-:Y:S01]  /*ad40*/  LDGSTS.E [R4+0x4e00], desc[UR18][R6.64], P2 ;  /* 0x04e0000006047fae */ /* 0x0007e200091a1012 */
[----:B------:R-:W-:Y:S01]  /*ad50*/  ISETP.NE.U32.AND P2, PT, RZ, UR8, PT ;  /* 0x00000008ff007c0c */ /* 0x000fe2000bf45070 */
[----:B------:R-:W-:Y:S01]  /*ad60*/  USEL UR9, UR9, URZ, !UP1 ;  /* 0x000000ff09097287 */ /* 0x000fe2000c800000 */
[C---:B-1----:R-:W-:Y:S01]  /*ad70*/  IADD3 R8, P6, PT, R75.reuse, R106, RZ ;  /* 0x0000006a4b087210 */ /* 0x042fe20007fde0ff */
[----:B------:R-:W-:Y:S01]  /*ad80*/  UISETP.GT.AND UP2, UPT, UR21, 0x17, UPT ;  /* 0x000000171500788c */ /* 0x000fe2000bf44270 */
[----:B--2---:R-:W-:-:S03]  /*ad90*/  IADD3 R10, P5, PT, R75, R108, RZ ;  /* 0x0000006c4b0a7210 */ /* 0x004fc60007fbe0ff */
[----:B------:R-:W-:Y:S01]  /*ada0*/  IMAD.X R9, R79, 0x1, R105, P6 ;  /* 0x000000014f097824 */ /* 0x000fe200030e0669 */
[----:B------:R-:W-:Y:S01]  /*adb0*/  USEL UR8, URZ, 0x4, !UP2 ;  /* 0x00000004ff087887 */ /* 0x000fe2000d000000 */
[----:B---3--:R-:W-:Y:S01]  /*adc0*/  IADD3 R6, P6, PT, R75, R104, RZ ;  /* 0x000000684b067210 */ /* 0x008fe20007fde0ff */
[C---:B------:R-:W-:Y:S01]  /*add0*/  IMAD.X R11, R79.reuse, 0x1, R107, P5 ;  /* 0x000000014f0b7824 */ /* 0x040fe200028e066b */
[----:B------:R-:W-:Y:S02]  /*ade0*/  UISETP.GT.AND UP2, UPT, UR21, 0x18, UPT ;  /* 0x000000181500788c */ /* 0x000fe4000bf44270 */
[----:B------:R-:W-:Y:S01]  /*adf0*/  USEL UR8, UR8, URZ, !UP1 ;  /* 0x000000ff08087287 */ /* 0x000fe2000c800000 */
[----:B------:R-:W-:Y:S01]  /*ae00*/  IMAD.X R7, R79, 0x1, R103, P6 ;  /* 0x000000014f077824 */ /* 0x000fe200030e0667 */
[----:B------:R1:W-:Y:S04]  /*ae10*/  LDGSTS.E [R4+0x5000], desc[UR18][R10.64], P4 ;  /* 0x050000000a047fae */ /* 0x0003e8000a1a1012 */
[----:B------:R2:W-:Y:S01]  /*ae20*/  LDGSTS.E [R4+0x5200], desc[UR18][R8.64], P4 ;  /* 0x0520000008047fae */ /* 0x0005e2000a1a1012 */
[----:B------:R-:W-:Y:S01]  /*ae30*/  ISETP.NE.U32.AND P4, PT, RZ, UR9, PT ;  /* 0x00000009ff007c0c */ /* 0x000fe2000bf85070 */
[----:B------:R-:W-:-:S02]  /*ae40*/  USEL UR9, URZ, 0x4, !UP2 ;  /* 0x00000004ff097887 */ /* 0x000fc4000d000000 */
[----:B------:R3:W-:Y:S01]  /*ae50*/  LDGSTS.E [R4+0x5400], desc[UR18][R6.64], P2 ;  /* 0x0540000006047fae */ /* 0x0007e200091a1012 */
[----:B------:R-:W-:Y:S02]  /*ae60*/  UISETP.GT.AND UP2, UPT, UR21, 0x19, UPT ;  /* 0x000000191500788c */ /* 0x000fe4000bf44270 */
[----:B------:R-:W-:Y:S01]  /*ae70*/  USEL UR9, UR9, URZ, !UP1 ;  /* 0x000000ff09097287 */ /* 0x000fe2000c800000 */
[C---:B-1----:R-:W-:Y:S02]  /*ae80*/  IADD3 R10, P6, PT, R75.reuse, R100, RZ ;  /* 0x000000644b0a7210 */ /* 0x042fe40007fde0ff */
[----:B--2---:R-:W-:-:S03]  /*ae90*/  IADD3 R8, P5, PT, R75, R102, RZ ;  /* 0x000000664b087210 */ /* 0x004fc60007fbe0ff */
[C---:B------:R-:W-:Y:S01]  /*aea0*/  IMAD.X R11, R79.reuse, 0x1, R99, P6 ;  /* 0x000000014f0b7824 */ /* 0x040fe200030e0663 */
[----:B------:R-:W-:Y:S02]  /*aeb0*/  IADD3.X R9, PT, PT, R79, R101, RZ, P5, !PT ;  /* 0x000000654f097210 */ /* 0x000fe40002ffe4ff */
[----:B---3--:R-:W-:-:S03]  /*aec0*/  IADD3 R6, P5, PT, R75, R98, RZ ;  /* 0x000000624b067210 */ /* 0x008fc60007fbe0ff */
        /* <DEDUP_REMOVED lines=32> */
[----:B------:R-:W-:Y:S01]  /*b0d0*/  ISETP.NE.U32.AND P2, PT, RZ, UR9, PT ;  /* 0x00000009ff007c0c */ /* 0x000fe2000bf45070 */
[----:B------:R-:W-:-:S03]  /*b0e0*/  USEL UR9, URZ, 0x4, !UP3 ;  /* 0x00000004ff097887 */ /* 0x000fc6000d800000 */
[----:B------:R-:W-:Y:S01]  /*b0f0*/  LDGSTS.E [R4+0x6400], desc[UR18][R6.64], P5 ;  /* 0x0640000006047fae */ /* 0x000fe2000a9a1012 */
[----:B------:R-:W-:Y:S01]  /*b100*/  USEL UR9, UR9, URZ, !UP1 ;  /* 0x000000ff09097287 */ /* 0x000fe2000c800000 */
[----:B-1----:R-:W-:-:S03]  /*b110*/  IADD3 R8, P4, PT, R75, R86, RZ ;  /* 0x000000564b087210 */ /* 0x002fc60007f9e0ff */
[----:B------:R-:W-:Y:S02]  /*b120*/  UISETP.NE.U32.AND UP3, UPT, UR9, URZ, UPT ;  /* 0x000000ff0900728c */ /* 0x000fe4000bf65070 */
[----:B------:R-:W-:-:S05]  /*b130*/  IMAD.X R9, R79, 0x1, R85, P4 ;  /* 0x000000014f097824 */ /* 0x000fca00020e0655 */
[----:B------:R1:W-:Y:S01]  /*b140*/  LDGSTS.E [R4+0x6600], desc[UR18][R8.64], P5 ;  /* 0x0660000008047fae */ /* 0x0003e2000a9a1012 */
[----:B------:R-:W-:Y:S01]  /*b150*/  ISETP.NE.U32.AND P5, PT, RZ, UR8, PT ;  /* 0x00000008ff007c0c */ /* 0x000fe2000bfa5070 */
[----:B------:R-:W-:Y:S02]  /*b160*/  USEL UR8, URZ, 0x4, !UP2 ;  /* 0x00000004ff087887 */ /* 0x000fe4000d000000 */
[----:B------:R2:W-:Y:S01]  /*b170*/  LDGSTS.E [R4+0x6800], desc[UR18][R10.64], P2 ;  /* 0x068000000a047fae */ /* 0x0005e200091a1012 */
[----:B------:R-:W-:Y:S02]  /*b180*/  UISETP.GT.AND UP2, UPT, UR21, 0x1e, UPT ;  /* 0x0000001e1500788c */ /* 0x000fe4000bf44270 */
[----:B------:R-:W-:Y:S01]  /*b190*/  USEL UR8, UR8, URZ, !UP1 ;  /* 0x000000ff08087287 */ /* 0x000fe2000c800000 */
[C---:B-1----:R-:W-:Y:S02]  /*b1a0*/  IADD3 R8, P6, PT, R75.reuse, R82, RZ ;  /* 0x000000524b087210 */ /* 0x042fe40007fde0ff */
[----:B--2---:R-:W-:-:S03]  /*b1b0*/  IADD3 R10, P4, PT, R75, R190, RZ ;  /* 0x000000be4b0a7210 */ /* 0x004fc60007f9e0ff */
[----:B------:R-:W-:Y:S01]  /*b1c0*/  IMAD.X R9, R79, 0x1, R81, P6 ;  /* 0x000000014f097824 */ /* 0x000fe200030e0651 */
[----:B------:R-:W-:Y:S01]  /*b1d0*/  IADD3 R6, P6, PT, R75, R192, RZ ;  /* 0x000000c04b067210 */ /* 0x000fe20007fde0ff */
[----:B------:R-:W-:-:S03]  /*b1e0*/  IMAD.X R11, R79, 0x1, R191, P4 ;  /* 0x000000014f0b7824 */ /* 0x000fc600020e06bf */
[----:B------:R-:W-:Y:S01]  /*b1f0*/  IADD3.X R7, PT, PT, R79, R193, RZ, P6, !PT ;  /* 0x000000c14f077210 */ /* 0x000fe200037fe4ff */
[----:B------:R1:W-:Y:S01]  /*b200*/  LDGSTS.E [R4+0x6a00], desc[UR18][R8.64], P2 ;  /* 0x06a0000008047fae */ /* 0x0003e200091a1012 */
[----:B------:R-:W-:Y:S01]  /*b210*/  ISETP.NE.U32.AND P4, PT, RZ, UR8, PT ;  /* 0x00000008ff007c0c */ /* 0x000fe2000bf85070 */
[----:B------:R-:W-:Y:S02]  /*b220*/  USEL UR8, URZ, 0x4, !UP2 ;  /* 0x00000004ff087887 */ /* 0x000fe4000d000000 */
[----:B------:R2:W-:Y:S01]  /*b230*/  LDGSTS.E [R4+0x6c00], desc[UR18][R10.64], P5 ;  /* 0x06c000000a047fae */ /* 0x0005e2000a9a1012 */
[----:B------:R-:W-:Y:S02]  /*b240*/  UISETP.GT.AND UP2, UPT, UR21, 0x1f, UPT ;  /* 0x0000001f1500788c */ /* 0x000fe4000bf44270 */
[----:B------:R-:W-:Y:S01]  /*b250*/  USEL UR8, UR8, URZ, !UP1 ;  /* 0x000000ff08087287 */ /* 0x000fe2000c800000 */
[----:B------:R3:W-:Y:S01]  /*b260*/  LDGSTS.E [R4+0x6e00], desc[UR18][R6.64], P5 ;  /* 0x06e0000006047fae */ /* 0x0007e2000a9a1012 */
[----:B------:R-:W-:-:S02]  /*b270*/  PLOP3.LUT P5, PT, PT, PT, UP3, 0x40, 0x4 ;  /* 0x000000000004781c */ /* 0x000fc40003fae838 */
[C---:B-1----:R-:W-:Y:S02]  /*b280*/  IADD3 R8, P6, PT, R75.reuse, R194, RZ ;  /* 0x000000c24b087210 */ /* 0x042fe40007fde0ff */
[----:B--2---:R-:W-:-:S03]  /*b290*/  IADD3 R10, P2, PT, R75, R196, RZ ;  /* 0x000000c44b0a7210 */ /* 0x004fc60007f5e0ff */
[----:B------:R-:W-:Y:S01]  /*b2a0*/  IMAD.X R9, R79, 0x1, R195, P6 ;  /* 0x000000014f097824 */ /* 0x000fe200030e06c3 */
[----:B---3--:R-:W-:Y:S01]  /*b2b0*/  IADD3 R6, P6, PT, R75, R198, RZ ;  /* 0x000000c64b067210 */ /* 0x008fe20007fde0ff */
[C---:B------:R-:W-:Y:S01]  /*b2c0*/  IMAD.X R11, R79.reuse, 0x1, R197, P2 ;  /* 0x000000014f0b7824 */ /* 0x040fe200010e06c5 */
[----:B------:R-:W-:Y:S02]  /*b2d0*/  PLOP3.LUT P2, PT, PT, PT, UP3, 0x40, 0x4 ;  /* 0x000000000004781c */ /* 0x000fe40003f4e838 */
[----:B------:R1:W-:Y:S01]  /*b2e0*/  LDGSTS.E [R4+0x7000], desc[UR18][R8.64], P4 ;  /* 0x0700000008047fae */ /* 0x0003e2000a1a1012 */
[----:B------:R-:W-:-:S03]  /*b2f0*/  IMAD.X R7, R79, 0x1, R199, P6 ;  /* 0x000000014f077824 */ /* 0x000fc600030e06c7 */
[----:B------:R2:W-:Y:S04]  /*b300*/  LDGSTS.E [R4+0x7200], desc[UR18][R10.64], P4 ;  /* 0x072000000a047fae */ /* 0x0005e8000a1a1012 */
[----:B------:R3:W-:Y:S01]  /*b310*/  LDGSTS.E [R4+0x7400], desc[UR18][R6.64], !P5 ;  /* 0x0740000006047fae */ /* 0x0007e2000e9a1012 */
[----:B------:R-:W-:Y:S01]  /*b320*/  ISETP.NE.U32.AND P5, PT, RZ, UR8, PT ;  /* 0x00000008ff007c0c */ /* 0x000fe2000bfa5070 */
[----:B------:R-:W-:Y:S01]  /*b330*/  USEL UR8, URZ, 0x4, !UP2 ;  /* 0x00000004ff087887 */ /* 0x000fe2000d000000 */
[----:B-1----:R-:W-:-:S03]  /*b340*/  IADD3 R8, P4, PT, R75, R200, RZ ;  /* 0x000000c84b087210 */ /* 0x002fc60007f9e0ff */
[----:B------:R-:W-:Y:S02]  /*b350*/  USEL UR8, UR8, URZ, !UP1 ;  /* 0x000000ff08087287 */ /* 0x000fe4000c800000 */
[----:B------:R-:W-:Y:S01]  /*b360*/  IMAD.X R9, R79, 0x1, R201, P4 ;  /* 0x000000014f097824 */ /* 0x000fe200020e06c9 */
[C---:B--2---:R-:W-:Y:S02]  /*b370*/  IADD3 R10, P4, PT, R75.reuse, R204, RZ ;  /* 0x000000cc4b0a7210 */ /* 0x044fe40007f9e0ff */
[----:B---3--:R-:W-:Y:S02]  /*b380*/  IADD3 R6, P6, PT, R75, R202, RZ ;  /* 0x000000ca4b067210 */ /* 0x008fe40007fde0ff */
[----:B------:R1:W-:Y:S01]  /*b390*/  LDGSTS.E [R4+0x7600], desc[UR18][R8.64], !P2 ;  /* 0x0760000008047fae */ /* 0x0003e2000d1a1012 */
[----:B------:R-:W-:Y:S01]  /*b3a0*/  ISETP.GE.AND P2, PT, R5, UR21, PT ;  /* 0x0000001505007c0c */ /* 0x000fe2000bf46270 */
[C---:B------:R-:W-:Y:S01]  /*b3b0*/  IMAD.X R11, R79.reuse, 0x1, R205, P4 ;  /* 0x000000014f0b7824 */ /* 0x040fe200020e06cd */
[----:B------:R-:W-:Y:S01]  /*b3c0*/  UIADD3 UR21, UPT, UPT, UR21, -0x20, URZ ;  /* 0xffffffe015157890 */ /* 0x000fe2000fffe0ff */
[----:B------:R-:W-:Y:S01]  /*b3d0*/  IMAD.X R7, R79, 0x1, R203, P6 ;  /* 0x000000014f077824 */ /* 0x000fe200030e06cb */
[----:B------:R-:W-:-:S02]  /*b3e0*/  SEL R5, RZ, 0x4, P2 ;  /* 0x00000004ff057807 */ /* 0x000fc40001000000 */
[----:B------:R-:W-:Y:S01]  /*b3f0*/  PLOP3.LUT P6, PT, PT, PT, UP1, 0x40, 0x4 ;  /* 0x000000000004781c */ /* 0x000fe20003fce818 */
[----:B------:R-:W-:Y:S01]  /*b400*/  UISETP.GT.AND UP1, UPT, UR14, 0x3, UPT ;  /* 0x000000030e00788c */ /* 0x000fe2000bf24270 */
[----:B------:R-:W-:Y:S01]  /*b410*/  ISETP.NE.U32.AND P2, PT, RZ, UR8, PT ;  /* 0x00000008ff007c0c */ /* 0x000fe2000bf45070 */
[----:B------:R2:W-:Y:S01]  /*b420*/  LDGSTS.E [R4+0x7800], desc[UR18][R6.64], P5 ;  /* 0x0780000006047fae */ /* 0x0005e2000a9a1012 */
[----:B------:R-:W-:Y:S01]  /*b430*/  SEL R5, R5, RZ, P6 ;  /* 0x000000ff05057207 */ /* 0x000fe20003000000 */
[----:B------:R-:W-:Y:S02]  /*b440*/  USEL UR14, UR14, URZ, !UP1 ;  /* 0x000000ff0e0e7287 */ /* 0x000fe4000c800000 */
[----:B------:R3:W-:Y:S01]  /*b450*/  LDGSTS.E [R4+0x7a00], desc[UR18][R10.64], P5 ;  /* 0x07a000000a047fae */ /* 0x0007e2000a9a1012 */
[----:B-1----:R-:W-:Y:S01]  /*b460*/  IADD3 R8, P5, PT, R189, R210, RZ ;  /* 0x000000d2bd087210 */ /* 0x002fe20007fbe0ff */
[----:B------:R-:W-:Y:S02]  /*b470*/  ULEA UR8, UR14, UR10, 0xd ;  /* 0x0000000a0e087291 */ /* 0x000fe4000f8e68ff */
[----:B------:R-:W-:-:S02]  /*b480*/  UISETP.GT.AND UP1, UPT, UR13, 0x1, UPT ;  /* 0x000000010d00788c */ /* 0x000fc4000bf24270 */
[----:B------:R-:W-:Y:S01]  /*b490*/  IMAD.X R9, R80, 0x1, R211, P5 ;  /* 0x0000000150097824 */ /* 0x000fe200028e06d3 */
[----:B--2---:R-:W-:Y:S01]  /*b4a0*/  IADD3 R6, P6, PT, R75, R208, RZ ;  /* 0x000000d04b067210 */ /* 0x004fe20007fde0ff */
[----:B------:R-:W-:Y:S01]  /*b4b0*/  VIADD R13, R69, UR8 ;  /* 0x00000008450d7c36 */ /* 0x000fe20008000000 */
[----:B------:R-:W-:Y:S01]  /*b4c0*/  USEL UR13, UR13, URZ, !UP1 ;  /* 0x000000ff0d0d7287 */ /* 0x000fe2000c800000 */
[----:B------:R-:W-:Y:S01]  /*b4d0*/  VIADD R15, R12, UR8 ;  /* 0x000000080c0f7c36 */ /* 0x000fe20008000000 */
[----:B---3--:R-:W-:Y:S01]  /*b4e0*/  IADD3 R10, P4, PT, R75, R206, RZ ;  /* 0x000000ce4b0a7210 */ /* 0x008fe20007f9e0ff */
[----:B------:R-:W-:Y:S01]  /*b4f0*/  IMAD.X R7, R79, 0x1, R209, P6 ;  /* 0x000000014f077824 */ /* 0x000fe200030e06d1 */
[----:B------:R-:W-:-:S03]  /*b500*/  USEL UR8, URZ, 0x1, !UP1 ;  /* 0x00000001ff087887 */ /* 0x000fc6000c800000 */
[----:B------:R-:W-:Y:S01]  /*b510*/  IMAD.X R11, R79, 0x1, R207, P4 ;  /* 0x000000014f0b7824 */ /* 0x000fe200020e06cf */
[----:B------:R-:W-:Y:S01]  /*b520*/  ISETP.NE.U32.AND P4, PT, R5, RZ, PT ;  /* 0x000000ff0500720c */ /* 0x000fe20003f85070 */
[----:B------:R-:W-:-:S03]  /*b530*/  ULOP3.LUT UR8, UR4, UR8, URZ, 0x3c, !UPT ;  /* 0x0000000804087292 */ /* 0x000fc6000f8e3cff */
[----:B------:R1:W-:Y:S04]  /*b540*/  LDGSTS.E [R4+0x7c00], desc[UR18][R10.64], P2 ;  /* 0x07c000000a047fae */ /* 0x0003e800091a1012 */
[----:B------:R2:W-:Y:S04]  /*b550*/  LDGSTS.E [R4+0x7e00], desc[UR18][R6.64], P2 ;  /* 0x07e0000006047fae */ /* 0x0005e800091a1012 */
[----:B------:R-:W0:Y:S01]  /*b560*/  LDGDEPBAR ;  /* 0x00000000000079af */ /* 0x000e220000000000 */
[----:B-1----:R-:W-:-:S03]  /*b570*/  IADD3 R10, P6, PT, R189, R214, RZ ;  /* 0x000000d6bd0a7210 */ /* 0x002fc60007fde0ff */
[----:B------:R1:W-:Y:S01]  /*b580*/  LDGSTS.E [R13+0x18000], desc[UR18][R8.64], P4 ;  /* 0x18000000080d7fae */ /* 0x0003e2000a1a1012 */
[C---:B--2---:R-:W-:Y:S01]  /*b590*/  IADD3 R4, P2, PT, R189.reuse, R218, RZ ;  /* 0x000000dabd047210 */ /* 0x044fe20007f5e0ff */
[C---:B------:R-:W-:Y:S01]  /*b5a0*/  IMAD.X R11, R80.reuse, 0x1, R215, P6 ;  /* 0x00000001500b7824 */ /* 0x040fe200030e06d7 */
[C---:B------:R-:W-:Y:S02]  /*b5b0*/  IADD3 R6, P5, PT, R189.reuse, R222, RZ ;  /* 0x000000debd067210 */ /* 0x040fe40007fbe0ff */
[C---:B------:R-:W-:Y:S02]  /*b5c0*/  IADD3.X R5, PT, PT, R80.reuse, R219, RZ, P2, !PT ;  /* 0x000000db50057210 */ /* 0x040fe400017fe4ff */
[----:B------:R-:W-:Y:S01]  /*b5d0*/  LDGSTS.E [R13+0x18400], desc[UR18][R10.64], P4 ;  /* 0x184000000a0d7fae */ /* 0x000fe2000a1a1012 */
[C---:B------:R-:W-:Y:S01]  /*b5e0*/  IMAD.X R7, R80.reuse, 0x1, R223, P5 ;  /* 0x0000000150077824 */ /* 0x040fe200028e06df */
[C---:B-1----:R-:W-:Y:S02]  /*b5f0*/  IADD3 R8, P2, PT, R189.reuse, R226, RZ ;  /* 0x000000e2bd087210 */ /* 0x042fe40007f5e0ff */
[----:B------:R1:W-:Y:S03]  /*b600*/  LDGSTS.E [R13+0x18800], desc[UR18][R4.64], P4 ;  /* 0x18800000040d7fae */ /* 0x0003e6000a1a1012 */
[----:B------:R-:W-:Y:S01]  /*b610*/  IMAD.X R9, R80, 0x1, R227, P2 ;  /* 0x0000000150097824 */ /* 0x000fe200010e06e3 */
[----:B------:R2:W-:Y:S04]  /*b620*/  LDGSTS.E [R13+0x18c00], desc[UR18][R6.64], P4 ;  /* 0x18c00000060d7fae */ /* 0x0005e8000a1a1012 */
[----:B------:R3:W-:Y:S01]  /*b630*/  LDGSTS.E [R13+0x19000], desc[UR18][R8.64], P4 ;  /* 0x19000000080d7fae */ /* 0x0007e2000a1a1012 */
[----:B-1----:R-:W-:-:S02]  /*b640*/  IADD3 R4, P5, PT, R189, R230, RZ ;  /* 0x000000e6bd047210 */ /* 0x002fc40007fbe0ff */
[----:B--2---:R-:W-:-:S03]  /*b650*/  IADD3 R6, P2, PT, R189, R234, RZ ;  /* 0x000000eabd067210 */ /* 0x004fc60007f5e0ff */
[C---:B------:R-:W-:Y:S01]  /*b660*/  IMAD.X R5, R80.reuse, 0x1, R231, P5 ;  /* 0x0000000150057824 */ /* 0x040fe200028e06e7 */
[----:B---3--:R-:W-:Y:S01]  /*b670*/  IADD3 R8, P5, PT, R189, R238, RZ ;  /* 0x000000eebd087210 */ /* 0x008fe20007fbe0ff */
[----:B------:R-:W-:-:S03]  /*b680*/  IMAD.X R7, R80, 0x1, R235, P2 ;  /* 0x0000000150077824 */ /* 0x000fc600010e06eb */
[----:B------:R1:W-:Y:S01]  /*b690*/  LDGSTS.E [R13+0x19400], desc[UR18][R4.64], P4 ;  /* 0x19400000040d7fae */ /* 0x0003e2000a1a1012 */
[----:B------:R-:W-:-:S03]  /*b6a0*/  IMAD.X R9, R80, 0x1, R239, P5 ;  /* 0x0000000150097824 */ /* 0x000fc600028e06ef */
[----:B------:R2:W-:Y:S04]  /*b6b0*/  LDGSTS.E [R13+0x19800], desc[UR18][R6.64], P4 ;  /* 0x19800000060d7fae */ /* 0x0005e8000a1a1012 */
[----:B------:R3:W-:Y:S01]  /*b6c0*/  LDGSTS.E [R13+0x19c00], desc[UR18][R8.64], P4 ;  /* 0x19c00000080d7fae */ /* 0x0007e2000a1a1012 */
[C---:B-1----:R-:W-:Y:S02]  /*b6d0*/  IADD3 R4, P2, PT, R189.reuse, R212, RZ ;  /* 0x000000d4bd047210 */ /* 0x042fe40007f5e0ff */
        /* <DEDUP_REMOVED lines=14> */
[C---:B------:R-:W-:Y:S02]  /*b7c0*/  IADD3 R10, P6, PT, R189.reuse, R240, RZ ;  /* 0x000000f0bd0a7210 */ /* 0x040fe40007fde0ff */
[----:B------:R-:W-:Y:S01]  /*b7d0*/  IADD3.X R9, PT, PT, R80, R233, RZ, P2, !PT ;  /* 0x000000e950097210 */ /* 0x000fe200017fe4ff */
[----:B------:R-:W-:Y:S01]  /*b7e0*/  LDGSTS.E [R15+0x19200], desc[UR18][R6.64], P4 ;  /* 0x19200000060f7fae */ /* 0x000fe2000a1a1012 */
[----:B------:R-:W-:Y:S01]  /*b7f0*/  ISETP.NE.U32.AND P2, PT, R242, UR5, PT ;  /* 0x00000005f2007c0c */ /* 0x000fe2000bf45070 */
[----:B------:R-:W-:Y:S02]  /*b800*/  IMAD.X R11, R80, 0x1, R241, P6 ;  /* 0x00000001500b7824 */ /* 0x000fe400030e06f1 */
[----:B------:R-:W-:Y:S01]  /*b810*/  LDGSTS.E [R15+0x19600], desc[UR18][R8.64], P4 ;  /* 0x19600000080f7fae */ /* 0x000fe2000a1a1012 */
[----:B-1----:R-:W-:-:S05]  /*b820*/  IADD3 R4, P5, PT, R189, R236, RZ ;  /* 0x000000ecbd047210 */ /* 0x002fca0007fbe0ff */
[----:B------:R-:W-:Y:S01]  /*b830*/  IMAD.X R5, R80, 0x1, R237, P5 ;  /* 0x0000000150057824 */ /* 0x000fe200028e06ed */
[----:B------:R-:W-:-:S04]  /*b840*/  IADD3 R75, P5, PT, R75, R73, RZ ;  /* 0x000000494b4b7210 */ /* 0x000fc80007fbe0ff */
[----:B------:R1:W-:Y:S01]  /*b850*/  LDGSTS.E [R15+0x19a00], desc[UR18][R4.64], P4 ;  /* 0x19a00000040f7fae */ /* 0x0003e2000a1a1012 */
[----:B------:R-:W-:-:S03]  /*b860*/  IMAD.X R79, R79, 0x1, R74, P5 ;  /* 0x000000014f4f7824 */ /* 0x000fc600028e064a */
[----:B------:R3:W-:Y:S01]  /*b870*/  LDGSTS.E [R15+0x19e00], desc[UR18][R10.64], P4 ;  /* 0x19e000000a0f7fae */ /* 0x0007e2000a1a1012 */
[----:B------:R-:W-:-:S03]  /*b880*/  IADD3 R189, P4, PT, R189, R71, RZ ;  /* 0x00000047bdbd7210 */ /* 0x000fc60007f9e0ff */
[----:B------:R-:W0:Y:S02]  /*b890*/  LDGDEPBAR ;  /* 0x00000000000079af */ /* 0x000e240000000000 */
[----:B------:R-:W-:Y:S02]  /*b8a0*/  IMAD.X R80, R80, 0x1, R72, P4 ;  /* 0x0000000150507824 */ /* 0x000fe400020e0648 */
[----:B-1----:R-:W-:Y:S01]  /*b8b0*/  IMAD.U32 R4, RZ, RZ, UR4 ;  /* 0x00000004ff047e24 */ /* 0x002fe2000f8e00ff */
[----:B------:R-:W-:Y:S06]  /*b8c0*/  @P2 BRA `(.L_x_11) ;  /* 0xffffffdc00442947 */ /* 0x000fec000383ffff */
.L_x_8:
[----:B------:R-:W1:Y:S01]  /*b8d0*/  LDC R133, c[0x0][0x3b4] ;  /* 0x0000ed00ff857b82 */ /* 0x000e620000000800 */
[----:B------:R-:W4:Y:S01]  /*b8e0*/  LDCU UR5, c[0x0][0x3b8] ;  /* 0x00007700ff0577ac */ /* 0x000f220008000800 */
[----:B------:R-:W2:Y:S01]  /*b8f0*/  LDCU.128 UR20, c[0x0][0x390] ;  /* 0x00007200ff1477ac */ /* 0x000ea20008000c00 */
[----:B------:R-:W-:Y:S05]  /*b900*/  @!P1 BRA `(.L_x_12) ;  /* 0x0000000000109947 */ /* 0x000fea0003800000 */
[----:B------:R-:W-:-:S06]  /*b910*/  USHF.L.U32 UR4, UR4, 0x1f, URZ ;  /* 0x0000001f04047899 */ /* 0x000fcc00080006ff */
[----:B------:R-:W-:-:S04]  /*b920*/  IMAD.U32 R4, RZ, RZ, UR4 ;  /* 0x00000004ff047e24 */ /* 0x000fc8000f8e00ff */
[----:B------:R-:W5:Y:S02]  /*b930*/  SYNCS.PHASECHK.TRANS64.TRYWAIT P0, [UR12], R4 ;  /* 0x00000004ff0075a7 */ /* 0x000f64000800110c */
[----:B-----5:R-:W-:Y:S05]  /*b940*/  @!P0 BRA `(.L_x_13) ;  /* 0x0000002400f08947 */ /* 0x020fea0003800000 */
.L_x_12:
[----:B------:R-:W-:-:S04]  /*b950*/  DEPBAR.LE SB0, 0x0 ;  /* 0x000080000000791a */ /* 0x000fc80000000000 */
[----:B------:R-:W-:Y:S01]  /*b960*/  BAR.SYNC.DEFER_BLOCKING 0x0 ;  /* 0x0000000000007b1d */ /* 0x000fe20000010000 */
[----:B--2---:R-:W-:Y:S01]  /*b970*/  VIADD R134, R0, 0x1 ;  /* 0x0000000100867836 */ /* 0x004fe20000000000 */
[C---:B------:R-:W-:Y:S01]  /*b980*/  ISETP.GE.AND P2, PT, R2.reuse, UR22, PT ;  /* 0x0000001602007c0c */ /* 0x040fe2000bf46270 */
[----:B-1----:R-:W-:Y:S01]  /*b990*/  IMAD R132, R2, R133, RZ ;  /* 0x0000008502847224 */ /* 0x002fe200078e02ff */
[C---:B------:R-:W-:Y:S01]  /*b9a0*/  ISETP.GE.AND P6, PT, R0.reuse, UR23, PT ;  /* 0x0000001700007c0c */ /* 0x040fe2000bfc6270 */
[----:B------:R-:W-:Y:S01]  /*b9b0*/  VIADD R137, R0, 0x2 ;  /* 0x0000000200897836 */ /* 0x000fe20000000000 */
[----:B------:R-:W-:Y:S01]  /*b9c0*/  ISETP.GE.AND P4, PT, R134, UR23, PT ;  /* 0x0000001786007c0c */ /* 0x000fe2000bf86270 */
[----:B------:R-:W-:Y:S01]  /*b9d0*/  VIADD R136, R0, 0x3 ;  /* 0x0000000300887836 */ /* 0x000fe20000000000 */
[----:B------:R-:W-:Y:S01]  /*b9e0*/  LEA R134, P0, R132, UR20, 0x2 ;  /* 0x0000001484867c11 */ /* 0x000fe2000f8010ff */
[C---:B----4-:R-:W-:Y:S01]  /*b9f0*/  IMAD R139, R0.reuse, UR5, RZ ;  /* 0x00000005008b7c24 */ /* 0x050fe2000f8e02ff */
[----:B------:R-:W-:Y:S01]  /*ba00*/  ISETP.LT.AND P2, PT, R0, UR23, !P2 ;  /* 0x0000001700007c0c */ /* 0x000fe2000d741270 */
[----:B------:R-:W-:Y:S01]  /*ba10*/  IMAD R133, R133, 0x80, R132 ;  /* 0x0000008085857824 */ /* 0x000fe200078e0284 */
[----:B------:R-:W-:Y:S01]  /*ba20*/  LEA.HI.X.SX32 R135, R132, UR21, 0x2, P0 ;  /* 0x0000001584877c11 */ /* 0x000fe200080f16ff */
[C---:B------:R-:W-:Y:S01]  /*ba30*/  VIADD R138, R0.reuse, 0x4 ;  /* 0x00000004008a7836 */ /* 0x040fe20000000000 */
[----:B------:R-:W-:Y:S01]  /*ba40*/  ISETP.GE.AND P0, PT, R137, UR23, PT ;  /* 0x0000001789007c0c */ /* 0x000fe2000bf06270 */
[----:B------:R-:W-:Y:S01]  /*ba50*/  VIADD R142, R0, 0x5 ;  /* 0x00000005008e7836 */ /* 0x000fe20000000000 */
[----:B------:R-:W-:Y:S01]  /*ba60*/  ISETP.GE.AND P1, PT, R136, UR23, PT ;  /* 0x0000001788007c0c */ /* 0x000fe2000bf26270 */
[----:B------:R-:W-:Y:S01]  /*ba70*/  IMAD.WIDE R136, R139, 0x4, R134 ;  /* 0x000000048b887825 */ /* 0x000fe200078e0286 */
[----:B------:R-:W-:-:S02]  /*ba80*/  LEA R132, P5, R133, UR20, 0x2 ;  /* 0x0000001485847c11 */ /* 0x000fc4000f8a10ff */
[----:B------:R-:W-:Y:S02]  /*ba90*/  IADD3 R143, PT, PT, R139, UR5, RZ ;  /* 0x000000058b8f7c10 */ /* 0x000fe4000fffe0ff */
[----:B------:R-:W-:Y:S01]  /*baa0*/  LEA.HI.X.SX32 R133, R133, UR21, 0x2, P5 ;  /* 0x0000001585857c11 */ /* 0x000fe2000a8f16ff */
[----:B------:R-:W1:Y:S02]  /*bab0*/  @!P3 SYNCS.CCTL.IV [UR10+0x20000] ;  /* 0x02000000ff00b9b1 */ /* 0x000e64000800000a */
[----:B-1----:R-:W-:Y:S01]  /*bac0*/  BAR.SYNC.DEFER_BLOCKING 0x0 ;  /* 0x0000000000007b1d */ /* 0x002fe20000010000 */
[----:B------:R-:W-:Y:S01]  /*bad0*/  ISETP.LT.AND P5, PT, R2, UR22, !P0 ;  /* 0x0000001602007c0c */ /* 0x000fe2000c7a1270 */
[----:B------:R-:W-:Y:S01]  /*bae0*/  VIADD R145, R143, UR5 ;  /* 0x000000058f917c36 */ /* 0x000fe20008000000 */
[----:B------:R-:W-:Y:S01]  /*baf0*/  ISETP.LT.AND P0, PT, R3, UR22, !P0 ;  /* 0x0000001603007c0c */ /* 0x000fe2000c701270 */
[--C-:B------:R-:W-:Y:S02]  /*bb00*/  IMAD.WIDE R140, R143, 0x4, R132.reuse ;  /* 0x000000048f8c7825 */ /* 0x100fe400078e0284 */
[----:B---3--:R-:W1:Y:S02]  /*bb10*/  LDTM.x128 R4, tmem[UR11] ;  /* 0x0000000b000479ee */ /* 0x008e6400083c0000 */
[----:B------:R-:W-:Y:S01]  /*bb20*/  VIADD R147, R145, UR5 ;  /* 0x0000000591937c36 */ /* 0x000fe20008000000 */
[----:B------:R-:W2:Y:S01]  /*bb30*/  @!P3 SYNCS.CCTL.IV [UR10+0x20008] ;  /* 0x02000800ff00b9b1 */ /* 0x000ea2000800000a */
[----:B------:R-:W-:Y:S01]  /*bb40*/  NOP ;  /* 0x0000000000007918 */ /* 0x000fe20000000000 */
[----:B------:R-:W-:Y:S01]  /*bb50*/  ISETP.GE.AND P3, PT, R138, UR23, PT ;  /* 0x000000178a007c0c */ /* 0x000fe2000bf66270 */
[----:B------:R-:W-:Y:S01]  /*bb60*/  IMAD.WIDE R138, R139, 0x4, R132 ;  /* 0x000000048b8a7825 */ /* 0x000fe200078e0284 */
[----:B-1----:R1:W-:Y:S01]  /*bb70*/  @P2 STG.E desc[UR18][R136.64], R4 ;  /* 0x0000000488002986 */ /* 0x0023e2000c101912 */
[----:B------:R-:W-:-:S02]  /*bb80*/  ISETP.LT.AND P2, PT, R3, UR22, !P6 ;  /* 0x0000001603007c0c */ /* 0x000fc4000f741270 */
[----:B------:R-:W-:Y:S02]  /*bb90*/  ISETP.LT.AND P6, PT, R2, UR22, !P4 ;  /* 0x0000001602007c0c */ /* 0x000fe4000e7c1270 */
[----:B------:R-:W-:Y:S01]  /*bba0*/  ISETP.LT.AND P4, PT, R3, UR22, !P4 ;  /* 0x0000001603007c0c */ /* 0x000fe2000e781270 */
[----:B-1----:R-:W-:-:S08]  /*bbb0*/  IMAD.WIDE R136, R143, 0x4, R134 ;  /* 0x000000048f887825 */ /* 0x002fd000078e0286 */
[----:B------:R1:W-:Y:S01]  /*bbc0*/  @P2 STG.E desc[UR18][R138.64], R68 ;  /* 0x000000448a002986 */ /* 0x0003e2000c101912 */
[----:B------:R-:W-:Y:S01]  /*bbd0*/  ISETP.GE.AND P2, PT, R142, UR23, PT ;  /* 0x000000178e007c0c */ /* 0x000fe2000bf46270 */
[----:B------:R-:W-:Y:S02]  /*bbe0*/  VIADD R4, R0, 0x6 ;  /* 0x0000000600047836 */ /* 0x000fe40000000000 */
[----:B------:R3:W-:Y:S01]  /*bbf0*/  @P6 STG.E desc[UR18][R136.64], R5 ;  /* 0x0000000588006986 */ /* 0x0007e2000c101912 */
[----:B------:R-:W-:Y:S01]  /*bc00*/  ISETP.LT.AND P6, PT, R2, UR22, !P1 ;  /* 0x0000001602007c0c */ /* 0x000fe2000cfc1270 */
[----:B------:R-:W-:Y:S01]  /*bc10*/  IMAD.WIDE R142, R145, 0x4, R134 ;  /* 0x00000004918e7825 */ /* 0x000fe200078e0286 */
[----:B------:R-:W-:Y:S01]  /*bc20*/  ISETP.LT.AND P1, PT, R3, UR22, !P1 ;  /* 0x0000001603007c0c */ /* 0x000fe2000cf21270 */
[----:B------:R4:W-:Y:S01]  /*bc30*/  @P4 STG.E desc[UR18][R140.64], R69 ;  /* 0x000000458c004986 */ /* 0x0009e2000c101912 */
[----:B------:R-:W-:Y:S01]  /*bc40*/  ISETP.GE.AND P4, PT, R4, UR23, PT ;  /* 0x0000001704007c0c */ /* 0x000fe2000bf86270 */
[----:B-1----:R-:W-:-:S02]  /*bc50*/  IMAD.WIDE R138, R145, 0x4, R132 ;  /* 0x00000004918a7825 */ /* 0x002fc400078e0284 */
[----:B------:R1:W-:Y:S01]  /*bc60*/  @P5 STG.E desc[UR18][R142.64], R6 ;  /* 0x000000068e005986 */ /* 0x0003e2000c101912 */
[----:B------:R-:W-:Y:S01]  /*bc70*/  ISETP.LT.AND P5, PT, R2, UR22, !P3 ;  /* 0x0000001602007c0c */ /* 0x000fe2000dfa1270 */
[----:B---3--:R-:W-:Y:S02]  /*bc80*/  IMAD.WIDE R4, R147, 0x4, R134 ;  /* 0x0000000493047825 */ /* 0x008fe400078e0286 */
[----:B------:R3:W-:Y:S01]  /*bc90*/  @P0 STG.E desc[UR18][R138.64], R70 ;  /* 0x000000468a000986 */ /* 0x0007e2000c101912 */
[----:B------:R-:W-:Y:S01]  /*bca0*/  ISETP.LT.AND P3, PT, R3, UR22, !P3 ;  /* 0x0000001603007c0c */ /* 0x000fe2000df61270 */
[----:B------:R-:W-:Y:S02]  /*bcb0*/  VIADD R136, R0, 0x7 ;  /* 0x0000000700887836 */ /* 0x000fe40000000000 */
[----:B------:R5:W-:Y:S01]  /*bcc0*/  @P6 STG.E desc[UR18][R4.64], R7 ;  /* 0x0000000704006986 */ /* 0x000be2000c101912 */
[----:B----4-:R-:W-:Y:S01]  /*bcd0*/  IMAD.WIDE R68, R147, 0x4, R132 ;  /* 0x0000000493447825 */ /* 0x010fe200078e0284 */
[----:B------:R-:W-:-:S02]  /*bce0*/  ISETP.LT.AND P6, PT, R2, UR22, !P2 ;  /* 0x0000001602007c0c */ /* 0x000fc4000d7c1270 */
[----:B------:R-:W-:Y:S01]  /*bcf0*/  ISETP.GE.AND P0, PT, R136, UR23, PT ;  /* 0x0000001788007c0c */ /* 0x000fe2000bf06270 */
[----:B------:R-:W-:Y:S01]  /*bd00*/  VIADD R147, R147, UR5 ;  /* 0x0000000593937c36 */ /* 0x000fe20008000000 */
[----:B------:R4:W-:Y:S01]  /*bd10*/  @P1 STG.E desc[UR18][R68.64], R71 ;  /* 0x0000004744001986 */ /* 0x0009e2000c101912 */
[----:B------:R-:W-:Y:S01]  /*bd20*/  ISETP.LT.AND P2, PT, R3, UR22, !P2 ;  /* 0x0000001603007c0c */ /* 0x000fe2000d741270 */
[----:B-1----:R-:W-:Y:S02]  /*bd30*/  VIADD R6, R0, 0x8 ;  /* 0x0000000800067836 */ /* 0x002fe40000000000 */
[----:B------:R-:W-:-:S03]  /*bd40*/  IMAD.WIDE R136, R147, 0x4, R134 ;  /* 0x0000000493887825 */ /* 0x000fc600078e0286 */
[----:B------:R-:W-:Y:S01]  /*bd50*/  ISETP.GE.AND P1, PT, R6, UR23, PT ;  /* 0x0000001706007c0c */ /* 0x000fe2000bf26270 */
[C---:B------:R-:W-:Y:S01]  /*bd60*/  VIADD R141, R147.reuse, UR5 ;  /* 0x00000005938d7c36 */ /* 0x040fe20008000000 */
[----:B------:R1:W-:Y:S01]  /*bd70*/  @P5 STG.E desc[UR18][R136.64], R8 ;  /* 0x0000000888005986 */ /* 0x0003e2000c101912 */
[----:B---3--:R-:W-:Y:S01]  /*bd80*/  IMAD.WIDE R138, R147, 0x4, R132 ;  /* 0x00000004938a7825 */ /* 0x008fe200078e0284 */
[C---:B------:R-:W-:Y:S02]  /*bd90*/  ISETP.LT.AND P5, PT, R2.reuse, UR22, !P4 ;  /* 0x0000001602007c0c */ /* 0x040fe4000e7a1270 */
[----:B------:R-:W-:Y:S01]  /*bda0*/  ISETP.LT.AND P4, PT, R3, UR22, !P4 ;  /* 0x0000001603007c0c */ /* 0x000fe2000e781270 */
[C---:B-----5:R-:W-:Y:S01]  /*bdb0*/  IMAD.WIDE R4, R141.reuse, 0x4, R134 ;  /* 0x000000048d047825 */ /* 0x060fe200078e0286 */
[----:B------:R-:W-:Y:S03]  /*bdc0*/  @P3 STG.E desc[UR18][R138.64], R72 ;  /* 0x000000488a003986 */ /* 0x000fe6000c101912 */
[----:B----4-:R-:W-:Y:S01]  /*bdd0*/  VIADD R71, R141, UR5 ;  /* 0x000000058d477c36 */ /* 0x010fe20008000000 */
[----:B------:R3:W-:Y:S01]  /*bde0*/  @P6 STG.E desc[UR18][R4.64], R9 ;  /* 0x0000000904006986 */ /* 0x0007e2000c101912 */
[----:B------:R-:W-:Y:S01]  /*bdf0*/  ISETP.LT.AND P6, PT, R2, UR22, !P0 ;  /* 0x0000001602007c0c */ /* 0x000fe2000c7c1270 */
[----:B------:R-:W-:Y:S01]  /*be00*/  VIADD R70, R0, 0x9 ;  /* 0x0000000900467836 */ /* 0x000fe20000000000 */
[----:B------:R-:W-:Y:S01]  /*be10*/  ISETP.LT.AND P0, PT, R3, UR22, !P0 ;  /* 0x0000001603007c0c */ /* 0x000fe2000c701270 */
[----:B------:R-:W-:Y:S01]  /*be20*/  IMAD.WIDE R6, R141, 0x4, R132 ;  /* 0x000000048d067825 */ /* 0x000fe200078e0284 */
[----:B-1----:R-:W-:-:S02]  /*be30*/  IADD3 R137, PT, PT, R71, UR5, RZ ;  /* 0x0000000547897c10 */ /* 0x002fc4000fffe0ff */
[----:B------:R-:W-:Y:S01]  /*be40*/  ISETP.GE.AND P3, PT, R70, UR23, PT ;  /* 0x0000001746007c0c */ /* 0x000fe2000bf66270 */
[C---:B------:R-:W-:Y:S01]  /*be50*/  IMAD.WIDE R68, R71.reuse, 0x4, R134 ;  /* 0x0000000447447825 */ /* 0x040fe200078e0286 */
[----:B------:R1:W-:Y:S03]  /*be60*/  @P2 STG.E desc[UR18][R6.64], R73 ;  /* 0x0000004906002986 */ /* 0x0003e6000c101912 */
[----:B------:R-:W-:Y:S01]  /*be70*/  VIADD R8, R0, 0xa ;  /* 0x0000000a00087836 */ /* 0x000fe20000000000 */
[----:B------:R4:W-:Y:S01]  /*be80*/  @P5 STG.E desc[UR18][R68.64], R10 ;  /* 0x0000000a44005986 */ /* 0x0009e2000c101912 */
[----:B------:R-:W-:Y:S01]  /*be90*/  IMAD.WIDE R70, R71, 0x4, R132 ;  /* 0x0000000447467825 */ /* 0x000fe200078e0284 */
[----:B------:R-:W-:Y:S02]  /*bea0*/  ISETP.LT.AND P5, PT, R2, UR22, !P1 ;  /* 0x0000001602007c0c */ /* 0x000fe4000cfa1270 */
[----:B------:R-:W-:Y:S01]  /*beb0*/  ISETP.GE.AND P2, PT, R8, UR23, PT ;  /* 0x0000001708007c0c */ /* 0x000fe2000bf46270 */
[----:B---3--:R-:W-:Y:S01]  /*bec0*/  IMAD.WIDE R4, R137, 0x4, R134 ;  /* 0x0000000489047825 */ /* 0x008fe200078e0286 */
[----:B------:R3:W-:Y:S01]  /*bed0*/  @P4 STG.E desc[UR18][R70.64], R74 ;  /* 0x0000004a46004986 */ /* 0x0007e2000c101912 */
[----:B------:R-:W-:-:S02]  /*bee0*/  ISETP.LT.AND P1, PT, R3, UR22, !P1 ;  /* 0x0000001603007c0c */ /* 0x000fc4000cf21270 */
[----:B------:R-:W-:Y:S01]  /*bef0*/  VIADD R8, R0, 0xb ;  /* 0x0000000b00087836 */ /* 0x000fe20000000000 */
[----:B------:R5:W-:Y:S01]  /*bf00*/  @P6 STG.E desc[UR18][R4.64], R11 ;  /* 0x0000000b04006986 */ /* 0x000be2000c101912 */
[C---:B-1----:R-:W-:Y:S01]  /*bf10*/  IMAD.WIDE R6, R137.reuse, 0x4, R132 ;  /* 0x0000000489067825 */ /* 0x042fe200078e0284 */
[----:B------:R-:W-:Y:S02]  /*bf20*/  ISETP.LT.AND P6, PT, R2, UR22, !P3 ;  /* 0x0000001602007c0c */ /* 0x000fe4000dfc1270 */
[----:B------:R-:W-:Y:S01]  /*bf30*/  ISETP.GE.AND P4, PT, R8, UR23, PT ;  /* 0x0000001708007c0c */ /* 0x000fe2000bf86270 */
[----:B------:R-:W-:Y:S01]  /*bf40*/  VIADD R137, R137, UR5 ;  /* 0x0000000589897c36 */ /* 0x000fe20008000000 */
[----:B------:R-:W-:Y:S01]  /*bf50*/  ISETP.LT.AND P3, PT, R3, UR22, !P3 ;  /* 0x0000001603007c0c */ /* 0x000fe2000df61270 */
[----:B----4-:R-:W-:Y:S01]  /*bf60*/  VIADD R10, R0, 0xc ;  /* 0x0000000c000a7836 */ /* 0x010fe20000000000 */
[----:B------:R1:W-:Y:S01]  /*bf70*/  @P0 STG.E desc[UR18][R6.64], R75 ;  /* 0x0000004b06000986 */ /* 0x0003e2000c101912 */
[----:B------:R-:W-:-:S03]  /*bf80*/  IMAD.WIDE R8, R137, 0x4, R134 ;  /* 0x0000000489087825 */ /* 0x000fc600078e0286 */
[----:B------:R-:W-:Y:S01]  /*bf90*/  ISETP.GE.AND P0, PT, R10, UR23, PT ;  /* 0x000000170a007c0c */ /* 0x000fe2000bf06270 */
[C---:B---3--:R-:W-:Y:S01]  /*bfa0*/  VIADD R71, R137.reuse, UR5 ;  /* 0x0000000589477c36 */ /* 0x048fe20008000000 */
[----:B------:R3:W-:Y:S01]  /*bfb0*/  @P5 STG.E desc[UR18][R8.64], R12 ;  /* 0x0000000c08005986 */ /* 0x0007e2000c101912 */
[----:B------:R-:W-:Y:S01]  /*bfc0*/  IMAD.WIDE R68, R137, 0x4, R132 ;  /* 0x0000000489447825 */ /* 0x000fe200078e0284 */
[----:B------:R-:W-:Y:S02]  /*bfd0*/  ISETP.LT.AND P5, PT, R2, UR22, !P2 ;  /* 0x0000001602007c0c */ /* 0x000fe4000d7a1270 */
[----:B------:R-:W-:Y:S01]  /*bfe0*/  ISETP.LT.AND P2, PT, R3, UR22, !P2 ;  /* 0x0000001603007c0c */ /* 0x000fe2000d741270 */
[C---:B-----5:R-:W-:Y:S01]  /*bff0*/  IMAD.WIDE R4, R71.reuse, 0x4, R134 ;  /* 0x0000000447047825 */ /* 0x060fe200078e0286 */
[----:B------:R4:W-:Y:S03]  /*c000*/  @P1 STG.E desc[UR18][R68.64], R76 ;  /* 0x0000004c44001986 */ /* 0x0009e6000c101912 */
[----:B------:R-:W-:Y:S01]  /*c010*/  VIADD R10, R0, 0xd ;  /* 0x0000000d000a7836 */ /* 0x000fe20000000000 */
[----:B------:R5:W-:Y:S01]  /*c020*/  @P6 STG.E desc[UR18][R4.64], R13 ;  /* 0x0000000d04006986 */ /* 0x000be2000c101912 */
[----:B-1----:R-:W-:Y:S01]  /*c030*/  IMAD.WIDE R6, R71, 0x4, R132 ;  /* 0x0000000447067825 */ /* 0x002fe200078e0284 */
[----:B------:R-:W-:-:S02]  /*c040*/  ISETP.LT.AND P6, PT, R2, UR22, !P4 ;  /* 0x0000001602007c0c */ /* 0x000fc4000e7c1270 */
[----:B------:R-:W-:Y:S01]  /*c050*/  ISETP.GE.AND P1, PT, R10, UR23, PT ;  /* 0x000000170a007c0c */ /* 0x000fe2000bf26270 */
[----:B------:R-:W-:Y:S01]  /*c060*/  VIADD R11, R71, UR5 ;  /* 0x00000005470b7c36 */ /* 0x000fe20008000000 */
[----:B------:R1:W-:Y:S01]  /*c070*/  @P3 STG.E desc[UR18][R6.64], R77 ;  /* 0x0000004d06003986 */ /* 0x0003e2000c101912 */
[----:B------:R-:W-:Y:S01]  /*c080*/  VIADD R10, R0, 0xe ;  /* 0x0000000e000a7836 */ /* 0x000fe20000000000 */
[----:B------:R-:W-:Y:S01]  /*c090*/  ISETP.LT.AND P4, PT, R3, UR22, !P4 ;  /* 0x0000001603007c0c */ /* 0x000fe2000e781270 */
[----:B---3--:R-:W-:-:S03]  /*c0a0*/  IMAD.WIDE R8, R11, 0x4, R134 ;  /* 0x000000040b087825 */ /* 0x008fc600078e0286 */
[----:B------:R-:W-:Y:S01]  /*c0b0*/  ISETP.GE.AND P3, PT, R10, UR23, PT ;  /* 0x000000170a007c0c */ /* 0x000fe2000bf66270 */
[C---:B----4-:R-:W-:Y:S01]  /*c0c0*/  VIADD R69, R11.reuse, UR5 ;  /* 0x000000050b457c36 */ /* 0x050fe20008000000 */
[----:B------:R3:W-:Y:S01]  /*c0d0*/  @P5 STG.E desc[UR18][R8.64], R14 ;  /* 0x0000000e08005986 */ /* 0x0007e2000c101912 */
[----:B------:R-:W-:Y:S01]  /*c0e0*/  IMAD.WIDE R10, R11, 0x4, R132 ;  /* 0x000000040b0a7825 */ /* 0x000fe200078e0284 */
[C---:B------:R-:W-:Y:S02]  /*c0f0*/  ISETP.LT.AND P5, PT, R2.reuse, UR22, !P0 ;  /* 0x0000001602007c0c */ /* 0x040fe4000c7a1270 */
[----:B------:R-:W-:Y:S01]  /*c100*/  ISETP.LT.AND P0, PT, R3, UR22, !P0 ;  /* 0x0000001603007c0c */ /* 0x000fe2000c701270 */
[C---:B-----5:R-:W-:Y:S01]  /*c110*/  IMAD.WIDE R4, R69.reuse, 0x4, R134 ;  /* 0x0000000445047825 */ /* 0x060fe200078e0286 */
[----:B------:R4:W-:Y:S03]  /*c120*/  @P2 STG.E desc[UR18][R10.64], R78 ;  /* 0x0000004e0a002986 */ /* 0x0009e6000c101912 */
[----:B-1----:R-:W-:Y:S01]  /*c130*/  IMAD.WIDE R6, R69, 0x4, R132 ;  /* 0x0000000445067825 */ /* 0x002fe200078e0284 */
[----:B------:R1:W-:Y:S01]  /*c140*/  @P6 STG.E desc[UR18][R4.64], R15 ;  /* 0x0000000f04006986 */ /* 0x0003e2000c101912 */
[----:B------:R-:W-:-:S02]  /*c150*/  ISETP.LT.AND P6, PT, R2, UR22, !P1 ;  /* 0x0000001602007c0c */ /* 0x000fc4000cfc1270 */
[----:B------:R-:W-:Y:S01]  /*c160*/  VIADD R69, R69, UR5 ;  /* 0x0000000545457c36 */ /* 0x000fe20008000000 */
[----:B------:R5:W-:Y:S01]  /*c170*/  @P4 STG.E desc[UR18][R6.64], R79 ;  /* 0x0000004f06004986 */ /* 0x000be2000c101912 */
[----:B------:R-:W-:Y:S01]  /*c180*/  VIADD R12, R0, 0xf ;  /* 0x0000000f000c7836 */ /* 0x000fe20000000000 */
[----:B------:R-:W-:Y:S01]  /*c190*/  ISETP.LT.AND P1, PT, R3, UR22, !P1 ;  /* 0x0000001603007c0c */ /* 0x000fe2000cf21270 */
[C---:B---3--:R-:W-:Y:S01]  /*c1a0*/  IMAD.WIDE R8, R69.reuse, 0x4, R134 ;  /* 0x0000000445087825 */ /* 0x048fe200078e0286 */
[C---:B------:R-:W-:Y:S02]  /*c1b0*/  IADD3 R13, PT, PT, R69.reuse, UR5, RZ ;  /* 0x00000005450d7c10 */ /* 0x040fe4000fffe0ff */
[----:B------:R-:W-:Y:S01]  /*c1c0*/  ISETP.GE.AND P2, PT, R12, UR23, PT ;  /* 0x000000170c007c0c */ /* 0x000fe2000bf46270 */
[----:B----4-:R-:W-:Y:S01]  /*c1d0*/  IMAD.WIDE R10, R69, 0x4, R132 ;  /* 0x00000004450a7825 */ /* 0x010fe200078e0284 */
[----:B------:R3:W-:Y:S01]  /*c1e0*/  @P5 STG.E desc[UR18][R8.64], R16 ;  /* 0x0000001008005986 */ /* 0x0007e2000c101912 */
[----:B------:R-:W-:-:S02]  /*c1f0*/  ISETP.LT.AND P5, PT, R2, UR22, !P3 ;  /* 0x0000001602007c0c */ /* 0x000fc4000dfa1270 */
[----:B-1----:R-:W-:Y:S01]  /*c200*/  IMAD.WIDE R4, R13, 0x4, R134 ;  /* 0x000000040d047825 */ /* 0x002fe200078e0286 */
[----:B------:R1:W-:Y:S01]  /*c210*/  @P0 STG.E desc[UR18][R10.64], R80 ;  /* 0x000000500a000986 */ /* 0x0003e2000c101912 */
[----:B------:R-:W-:Y:S02]  /*c220*/  ISETP.LT.AND P3, PT, R3, UR22, !P3 ;  /* 0x0000001603007c0c */ /* 0x000fe4000df61270 */
[----:B------:R-:W-:Y:S01]  /*c230*/  VIADD R12, R0, 0x10 ;  /* 0x00000010000c7836 */ /* 0x000fe20000000000 */
[----:B------:R4:W-:Y:S01]  /*c240*/  @P6 STG.E desc[UR18][R4.64], R17 ;  /* 0x0000001104006986 */ /* 0x0009e2000c101912 */
[C---:B-----5:R-:W-:Y:S01]  /*c250*/  IMAD.WIDE R6, R13.reuse, 0x4, R132 ;  /* 0x000000040d067825 */ /* 0x060fe200078e0284 */
[----:B------:R-:W-:Y:S02]  /*c260*/  ISETP.LT.AND P6, PT, R2, UR22, !P2 ;  /* 0x0000001602007c0c */ /* 0x000fe4000d7c1270 */
[----:B------:R-:W-:Y:S01]  /*c270*/  ISETP.GE.AND P4, PT, R12, UR23, PT ;  /* 0x000000170c007c0c */ /* 0x000fe2000bf86270 */
[----:B------:R-:W-:Y:S01]  /*c280*/  VIADD R13, R13, UR5 ;  /* 0x000000050d0d7c36 */ /* 0x000fe20008000000 */
[----:B------:R5:W-:Y:S01]  /*c290*/  @P1 STG.E desc[UR18][R6.64], R81 ;  /* 0x0000005106001986 */ /* 0x000be2000c101912 */
[----:B------:R-:W-:Y:S01]  /*c2a0*/  VIADD R12, R0, 0x11 ;  /* 0x00000011000c7836 */ /* 0x000fe20000000000 */
[----:B------:R-:W-:Y:S01]  /*c2b0*/  ISETP.LT.AND P2, PT, R3, UR22, !P2 ;  /* 0x0000001603007c0c */ /* 0x000fe2000d741270 */
[----:B---3--:R-:W-:-:S03]  /*c2c0*/  IMAD.WIDE R8, R13, 0x4, R134 ;  /* 0x000000040d087825 */ /* 0x008fc600078e0286 */
[----:B------:R-:W-:Y:S01]  /*c2d0*/  ISETP.GE.AND P0, PT, R12, UR23, PT ;  /* 0x000000170c007c0c */ /* 0x000fe2000bf06270 */
[C---:B------:R-:W-:Y:S01]  /*c2e0*/  VIADD R15, R13.reuse, UR5 ;  /* 0x000000050d0f7c36 */ /* 0x040fe20008000000 */
[----:B------:R3:W-:Y:S01]  /*c2f0*/  @P5 STG.E desc[UR18][R8.64], R18 ;  /* 0x0000001208005986 */ /* 0x0007e2000c101912 */
[----:B-1----:R-:W-:Y:S01]  /*c300*/  IMAD.WIDE R10, R13, 0x4, R132 ;  /* 0x000000040d0a7825 */ /* 0x002fe200078e0284 */
[----:B------:R-:W-:Y:S02]  /*c310*/  ISETP.LT.AND P5, PT, R2, UR22, !P4 ;  /* 0x0000001602007c0c */ /* 0x000fe4000e7a1270 */
[----:B------:R-:W-:Y:S01]  /*c320*/  ISETP.LT.AND P4, PT, R3, UR22, !P4 ;  /* 0x0000001603007c0c */ /* 0x000fe2000e781270 */
[C---:B----4-:R-:W-:Y:S01]  /*c330*/  IMAD.WIDE R4, R15.reuse, 0x4, R134 ;  /* 0x000000040f047825 */ /* 0x050fe200078e0286 */
[----:B------:R1:W-:Y:S03]  /*c340*/  @P3 STG.E desc[UR18][R10.64], R82 ;  /* 0x000000520a003986 */ /* 0x0003e6000c101912 */
[----:B------:R-:W-:Y:S01]  /*c350*/  VIADD R12, R0, 0x12 ;  /* 0x00000012000c7836 */ /* 0x000fe20000000000 */
[----:B------:R4:W-:Y:S01]  /*c360*/  @P6 STG.E desc[UR18][R4.64], R19 ;  /* 0x0000001304006986 */ /* 0x0009e2000c101912 */
[----:B-----5:R-:W-:Y:S01]  /*c370*/  IMAD.WIDE R6, R15, 0x4, R132 ;  /* 0x000000040f067825 */ /* 0x020fe200078e0284 */
        /* <DEDUP_REMOVED lines=11> */
[C---:B------:R-:W-:Y:S02]  /*c430*/  ISETP.LT.AND P5, PT, R2.reuse, UR22, !P1 ;  /* 0x0000001602007c0c */ /* 0x040fe4000cfa1270 */
[----:B------:R-:W-:Y:S01]  /*c440*/  ISETP.LT.AND P1, PT, R3, UR22, !P1 ;  /* 0x0000001603007c0c */ /* 0x000fe2000cf21270 */
[C---:B----4-:R-:W-:Y:S01]  /*c450*/  IMAD.WIDE R4, R13.reuse, 0x4, R134 ;  /* 0x000000040d047825 */ /* 0x050fe200078e0286 */
[----:B------:R1:W-:Y:S03]  /*c460*/  @P4 STG.E desc[UR18][R10.64], R84 ;  /* 0x000000540a004986 */ /* 0x0003e6000c101912 */
[----:B-----5:R-:W-:Y:S01]  /*c470*/  IMAD.WIDE R6, R13, 0x4, R132 ;  /* 0x000000040d067825 */ /* 0x020fe200078e0284 */
        /* <DEDUP_REMOVED lines=9> */
[----:B------:R-:W-:Y:S01]  /*c510*/  VIADD R12, R0, 0x15 ;  /* 0x00000015000c7836 */ /* 0x000fe20000000000 */
[----:B------:R3:W-:Y:S01]  /*c520*/  @P5 STG.E desc[UR18][R8.64], R22 ;  /* 0x0000001608005986 */ /* 0x0007e2000c101912 */
[----:B-1----:R-:W-:Y:S01]  /*c530*/  IMAD.WIDE R10, R13, 0x4, R132 ;  /* 0x000000040d0a7825 */ /* 0x002fe200078e0284 */
[----:B------:R-:W-:-:S02]  /*c540*/  ISETP.LT.AND P5, PT, R2, UR22, !P2 ;  /* 0x0000001602007c0c */ /* 0x000fc4000d7a1270 */
[----:B------:R-:W-:Y:S01]  /*c550*/  ISETP.GE.AND P4, PT, R12, UR23, PT ;  /* 0x000000170c007c0c */ /* 0x000fe2000bf86270 */
[----:B----4-:R-:W-:Y:S01]  /*c560*/  IMAD.WIDE R4, R15, 0x4, R134 ;  /* 0x000000040f047825 */ /* 0x010fe200078e0286 */
        /* <DEDUP_REMOVED lines=96> */
[----:B------:R-:W-:Y:S01]  /*cb70*/  ISETP.LT.AND P4, PT, R3, UR22, !P4 ;  /* 0x0000001603007c0c */ /* 0x000fe2000e781270 */
[----:B------:R-:W-:Y:S01]  /*cb80*/  VIADD R12, R0, 0x20 ;  /* 0x00000020000c7836 */ /* 0x000fe20000000000 */
[----:B------:R5:W-:Y:S01]  /*cb90*/  @P3 STG.E desc[UR18][R6.64], R97 ;  /* 0x0000006106003986 */ /* 0x000be2000c101912 */
        /* <DEDUP_REMOVED lines=11> */
[----:B-----5:R-:W-:Y:S01]  /*cc50*/  IMAD.WIDE R6, R15, 0x4, R132 ;  /* 0x000000040f067825 */ /* 0x020fe200078e0284 */
[----:B------:R4:W-:Y:S01]  /*cc60*/  @P6 STG.E desc[UR18][R4.64], R35 ;  /* 0x0000002304006986 */ /* 0x0009e2000c101912 */
[----:B------:R-:W-:Y:S02]  /*cc70*/  ISETP.LT.AND P6, PT, R3, UR22, !P1 ;  /* 0x0000001603007c0c */ /* 0x000fe4000cfc1270 */
[----:B------:R-:W-:Y:S01]  /*cc80*/  VIADD R12, R0, 0x22 ;  /* 0x00000022000c7836 */ /* 0x000fe20000000000 */
[----:B------:R5:W-:Y:S01]  /*cc90*/  @P4 STG.E desc[UR18][R6.64], R99 ;  /* 0x0000006306004986 */ /* 0x000be2000c101912 */
[----:B------:R-:W-:Y:S01]  /*cca0*/  VIADD R15, R15, UR5 ;  /* 0x000000050f0f7c36 */ /* 0x000fe20008000000 */
[----:B------:R-:W-:-:S02]  /*ccb0*/  ISETP.LT.AND P4, PT, R2, UR22, !P1 ;  /* 0x0000001602007c0c */ /* 0x000fc4000cf81270 */
[----:B------:R-:W-:Y:S01]  /*ccc0*/  ISETP.GE.AND P3, PT, R12, UR23, PT ;  /* 0x000000170c007c0c */ /* 0x000fe2000bf66270 */
[----:B---3--:R-:W-:-:S04]  /*ccd0*/  IMAD.WIDE R8, R15, 0x4, R134 ;  /* 0x000000040f087825 */ /* 0x008fc800078e0286 */
[C---:B------:R-:W-:Y:S01]  /*cce0*/  VIADD R13, R15.reuse, UR5 ;  /* 0x000000050f0d7c36 */ /* 0x040fe20008000000 */
[----:B------:R3:W-:Y:S01]  /*ccf0*/  @P5 STG.E desc[UR18][R8.64], R36 ;  /* 0x0000002408005986 */ /* 0x0007e2000c101912 */
[----:B------:R-:W-:Y:S01]  /*cd00*/  VIADD R12, R0, 0x23 ;  /* 0x00000023000c7836 */ /* 0x000fe20000000000 */
[----:B------:R-:W-:Y:S01]  /*cd10*/  ISETP.LT.AND P5, PT, R2, UR22, !P3 ;  /* 0x0000001602007c0c */ /* 0x000fe2000dfa1270 */
[----:B-1----:R-:W-:Y:S01]  /*cd20*/  IMAD.WIDE R10, R15, 0x4, R132 ;  /* 0x000000040f0a7825 */ /* 0x002fe200078e0284 */
[----:B------:R-:W-:Y:S02]  /*cd30*/  ISETP.LT.AND P3, PT, R3, UR22, !P3 ;  /* 0x0000001603007c0c */ /* 0x000fe4000df61270 */
[----:B------:R-:W-:Y:S01]  /*cd40*/  ISETP.GE.AND P2, PT, R12, UR23, PT ;  /* 0x000000170c007c0c */ /* 0x000fe2000bf46270 */
[C---:B----4-:R-:W-:Y:S01]  /*cd50*/  IMAD.WIDE R4, R13.reuse, 0x4, R134 ;  /* 0x000000040d047825 */ /* 0x050fe200078e0286 */
[----:B------:R1:W-:Y:S03]  /*cd60*/  @P0 STG.E desc[UR18][R10.64], R100 ;  /* 0x000000640a000986 */ /* 0x0003e6000c101912 */
[----:B-----5:R-:W-:Y:S01]  /*cd70*/  IMAD.WIDE R6, R13, 0x4, R132 ;  /* 0x000000040d067825 */ /* 0x020fe200078e0284 */
[----:B------:R4:W-:Y:S01]  /*cd80*/  @P4 STG.E desc[UR18][R4.64], R37 ;  /* 0x0000002504004986 */ /* 0x0009e2000c101912 */
[----:B------:R-:W-:-:S02]  /*cd90*/  ISETP.LT.AND P4, PT, R2, UR22, !P2 ;  /* 0x0000001602007c0c */ /* 0x000fc4000d781270 */
[----:B------:R-:W-:Y:S01]  /*cda0*/  VIADD R12, R0, 0x24 ;  /* 0x00000024000c7836 */ /* 0x000fe20000000000 */
[----:B------:R5:W-:Y:S01]  /*cdb0*/  @P6 STG.E desc[UR18][R6.64], R101 ;  /* 0x0000006506006986 */ /* 0x000be2000c101912 */
[----:B------:R-:W-:Y:S01]  /*cdc0*/  VIADD R13, R13, UR5 ;  /* 0x000000050d0d7c36 */ /* 0x000fe20008000000 */
[----:B------:R-:W-:Y:S02]  /*cdd0*/  ISETP.LT.AND P6, PT, R3, UR22, !P2 ;  /* 0x0000001603007c0c */ /* 0x000fe4000d7c1270 */
        /* <DEDUP_REMOVED lines=29> */
[C---:B-----5:R-:W-:Y:S01]  /*cfb0*/  IMAD.WIDE R6, R13.reuse, 0x4, R132 ;  /* 0x000000040d067825 */ /* 0x060fe200078e0284 */
        /* <DEDUP_REMOVED lines=134> */
[----:B------:R-:W-:Y:S01]  /*d820*/  VIADD R12, R0, 0x37 ;  /* 0x00000037000c7836 */ /* 0x000fe20000000000 */
[----:B------:R3:W-:Y:S01]  /*d830*/  @P5 STG.E desc[UR18][R8.64], R56 ;  /* 0x0000003808005986 */ /* 0x0007e2000c101912 */
[C---:B------:R-:W-:Y:S01]  /*d840*/  VIADD R13, R15.reuse, UR5 ;  /* 0x000000050f0d7c36 */ /* 0x040fe20008000000 */
[----:B------:R-:W-:Y:S01]  /*d850*/  ISETP.LT.AND P5, PT, R2, UR22, !P2 ;  /* 0x0000001602007c0c */ /* 0x000fe2000d7a1270 */
[----:B-1----:R-:W-:Y:S01]  /*d860*/  IMAD.WIDE R10, R15, 0x4, R132 ;  /* 0x000000040f0a7825 */ /* 0x002fe200078e0284 */
[----:B------:R-:W-:Y:S02]  /*d870*/  ISETP.GE.AND P3, PT, R12, UR23, PT ;  /* 0x000000170c007c0c */ /* 0x000fe4000bf66270 */
        /* <DEDUP_REMOVED lines=12> */
[C---:B---3--:R-:W-:Y:S01]  /*d940*/  IMAD.WIDE R8, R13.reuse, 0x4, R134 ;  /* 0x000000040d087825 */ /* 0x048fe200078e0286 */
[C---:B------:R-:W-:Y:S02]  /*d950*/  IADD3 R15, PT, PT, R13.reuse, UR5, RZ ;  /* 0x000000050d0f7c10 */ /* 0x040fe4000fffe0ff */
[----:B------:R-:W-:Y:S01]  /*d960*/  ISETP.GE.AND P1, PT, R12, UR23, PT ;  /* 0x000000170c007c0c */ /* 0x000fe2000bf26270 */
[----:B-1----:R-:W-:Y:S01]  /*d970*/  IMAD.WIDE R10, R13, 0x4, R132 ;  /* 0x000000040d0a7825 */ /* 0x002fe200078e0284 */
[----:B------:R1:W-:Y:S01]  /*d980*/  @P5 STG.E desc[UR18][R8.64], R58 ;  /* 0x0000003a08005986 */ /* 0x0003e2000c101912 */
[----:B------:R-:W-:-:S02]  /*d990*/  ISETP.LT.AND P5, PT, R2, UR22, !P0 ;  /* 0x0000001602007c0c */ /* 0x000fc4000c7a1270 */
[----:B------:R-:W-:Y:S01]  /*d9a0*/  VIADD R12, R0, 0x3a ;  /* 0x0000003a000c7836 */ /* 0x000fe20000000000 */
[----:B------:R3:W-:Y:S01]  /*d9b0*/  @P2 STG.E desc[UR18][R10.64], R122 ;  /* 0x0000007a0a002986 */ /* 0x0007e2000c101912 */
[----:B----4-:R-:W-:Y:S01]  /*d9c0*/  IMAD.WIDE R4, R15, 0x4, R134 ;  /* 0x000000040f047825 */ /* 0x010fe200078e0286 */
[----:B------:R-:W-:Y:S02]  /*d9d0*/  ISETP.LT.AND P0, PT, R3, UR22, !P0 ;  /* 0x0000001603007c0c */ /* 0x000fe4000c701270 */
[----:B------:R-:W-:Y:S01]  /*d9e0*/  ISETP.GE.AND P3, PT, R12, UR23, PT ;  /* 0x000000170c007c0c */ /* 0x000fe2000bf66270 */
[C---:B-----5:R-:W-:Y:S01]  /*d9f0*/  IMAD.WIDE R6, R15.reuse, 0x4, R132 ;  /* 0x000000040f067825 */ /* 0x060fe200078e0284 */
[----:B------:R4:W-:Y:S01]  /*da00*/  @P4 STG.E desc[UR18][R4.64], R59 ;  /* 0x0000003b04004986 */ /* 0x0009e2000c101912 */
[----:B------:R-:W-:Y:S02]  /*da10*/  ISETP.LT.AND P4, PT, R2, UR22, !P1 ;  /* 0x0000001602007c0c */ /* 0x000fe4000cf81270 */
[----:B------:R-:W-:Y:S01]  /*da20*/  VIADD R15, R15, UR5 ;  /* 0x000000050f0f7c36 */ /* 0x000fe20008000000 */
[----:B------:R5:W-:Y:S01]  /*da30*/  @P6 STG.E desc[UR18][R6.64], R123 ;  /* 0x0000007b06006986 */ /* 0x000be2000c101912 */
[----:B------:R-:W-:Y:S01]  /*da40*/  VIADD R12, R0, 0x3b ;  /* 0x0000003b000c7836 */ /* 0x000fe20000000000 */
[----:B------:R-:W-:Y:S01]  /*da50*/  ISETP.LT.AND P6, PT, R3, UR22, !P1 ;  /* 0x0000001603007c0c */ /* 0x000fe2000cfc1270 */
[----:B-1----:R-:W-:-:S03]  /*da60*/  IMAD.WIDE R8, R15, 0x4, R134 ;  /* 0x000000040f087825 */ /* 0x002fc600078e0286 */
[----:B------:R-:W-:Y:S01]  /*da70*/  ISETP.GE.AND P2, PT, R12, UR23, PT ;  /* 0x000000170c007c0c */ /* 0x000fe2000bf46270 */
[C---:B------:R-:W-:Y:S01]  /*da80*/  VIADD R13, R15.reuse, UR5 ;  /* 0x000000050f0d7c36 */ /* 0x040fe20008000000 */
[----:B------:R1:W-:Y:S01]  /*da90*/  @P5 STG.E desc[UR18][R8.64], R60 ;  /* 0x0000003c08005986 */ /* 0x0003e2000c101912 */
[----:B------:R-:W-:Y:S01]  /*daa0*/  VIADD R12, R0, 0x3c ;  /* 0x0000003c000c7836 */ /* 0x000fe20000000000 */
[----:B------:R-:W-:Y:S01]  /*dab0*/  ISETP.LT.AND P5, PT, R2, UR22, !P3 ;  /* 0x0000001602007c0c */ /* 0x000fe2000dfa1270 */
[----:B---3--:R-:W-:Y:S01]  /*dac0*/  IMAD.WIDE R10, R15, 0x4, R132 ;  /* 0x000000040f0a7825 */ /* 0x008fe200078e0284 */
[----:B------:R-:W-:Y:S02]  /*dad0*/  ISETP.LT.AND P3, PT, R3, UR22, !P3 ;  /* 0x0000001603007c0c */ /* 0x000fe4000df61270 */
[----:B------:R-:W-:Y:S01]  /*dae0*/  ISETP.GE.AND P1, PT, R12, UR23, PT ;  /* 0x000000170c007c0c */ /* 0x000fe2000bf26270 */
[C---:B----4-:R-:W-:Y:S01]  /*daf0*/  IMAD.WIDE R4, R13.reuse, 0x4, R134 ;  /* 0x000000040d047825 */ /* 0x050fe200078e0286 */
[----:B------:R-:W-:Y:S03]  /*db00*/  @P0 STG.E desc[UR18][R10.64], R124 ;  /* 0x0000007c0a000986 */ /* 0x000fe6000c101912 */
[----:B-----5:R-:W-:Y:S01]  /*db10*/  IMAD.WIDE R6, R13, 0x4, R132 ;  /* 0x000000040d067825 */ /* 0x020fe200078e0284 */
[----:B------:R3:W-:Y:S01]  /*db20*/  @P4 STG.E desc[UR18][R4.64], R61 ;  /* 0x0000003d04004986 */ /* 0x0007e2000c101912 */
[----:B------:R-:W-:-:S02]  /*db30*/  ISETP.LT.AND P4, PT, R2, UR22, !P2 ;  /* 0x0000001602007c0c */ /* 0x000fc4000d781270 */
[----:B------:R-:W-:Y:S01]  /*db40*/  VIADD R12, R0, 0x3d ;  /* 0x0000003d000c7836 */ /* 0x000fe20000000000 */
[----:B------:R4:W-:Y:S01]  /*db50*/  @P6 STG.E desc[UR18][R6.64], R125 ;  /* 0x0000007d06006986 */ /* 0x0009e2000c101912 */
[----:B------:R-:W-:Y:S01]  /*db60*/  VIADD R13, R13, UR5 ;  /* 0x000000050d0d7c36 */ /* 0x000fe20008000000 */
[----:B------:R-:W-:Y:S02]  /*db70*/  ISETP.LT.AND P2, PT, R3, UR22, !P2 ;  /* 0x0000001603007c0c */ /* 0x000fe4000d741270 */
[----:B------:R-:W-:Y:S01]  /*db80*/  ISETP.LT.AND P6, PT, R2, UR22, !P1 ;  /* 0x0000001602007c0c */ /* 0x000fe2000cfc1270 */
[C---:B------:R-:W-:Y:S01]  /*db90*/  VIADD R15, R13.reuse, UR5 ;  /* 0x000000050d0f7c36 */ /* 0x040fe20008000000 */
[----:B------:R-:W-:Y:S01]  /*dba0*/  ISETP.GE.AND P0, PT, R12, UR23, PT ;  /* 0x000000170c007c0c */ /* 0x000fe2000bf06270 */
[----:B-1----:R-:W-:Y:S01]  /*dbb0*/  IMAD.WIDE R8, R13, 0x4, R134 ;  /* 0x000000040d087825 */ /* 0x002fe200078e0286 */
[----:B------:R-:W-:-:S03]  /*dbc0*/  ISETP.LT.AND P1, PT, R3, UR22, !P1 ;  /* 0x0000001603007c0c */ /* 0x000fc6000cf21270 */
[----:B------:R-:W-:Y:S01]  /*dbd0*/  VIADD R12, R0, 0x3e ;  /* 0x0000003e000c7836 */ /* 0x000fe20000000000 */
[----:B------:R1:W-:Y:S01]  /*dbe0*/  @P5 STG.E desc[UR18][R8.64], R62 ;  /* 0x0000003e08005986 */ /* 0x0003e2000c101912 */
[----:B------:R-:W-:Y:S02]  /*dbf0*/  VIADD R17, R15, UR5 ;  /* 0x000000050f117c36 */ /* 0x000fe40008000000 */
[----:B---3--:R-:W-:Y:S01]  /*dc00*/  IMAD.WIDE R4, R13, 0x4, R132 ;  /* 0x000000040d047825 */ /* 0x008fe200078e0284 */
[----:B------:R-:W-:-:S03]  /*dc10*/  ISETP.GE.AND P5, PT, R12, UR23, PT ;  /* 0x000000170c007c0c */ /* 0x000fc6000bfa6270 */
[C---:B----4-:R-:W-:Y:S01]  /*dc20*/  IMAD.WIDE R6, R15.reuse, 0x4, R134 ;  /* 0x000000040f067825 */ /* 0x050fe200078e0286 */
[----:B------:R3:W-:Y:S03]  /*dc30*/  @P3 STG.E desc[UR18][R4.64], R126 ;  /* 0x0000007e04003986 */ /* 0x0007e6000c101912 */
[----:B------:R-:W-:Y:S01]  /*dc40*/  IMAD.WIDE R10, R15, 0x4, R132 ;  /* 0x000000040f0a7825 */ /* 0x000fe200078e0284 */
[----:B------:R4:W-:Y:S01]  /*dc50*/  @P4 STG.E desc[UR18][R6.64], R63 ;  /* 0x0000003f06004986 */ /* 0x0009e2000c101912 */
[----:B------:R-:W-:Y:S02]  /*dc60*/  ISETP.LT.AND P4, PT, R2, UR22, !P5 ;  /* 0x0000001602007c0c */ /* 0x000fe4000ef81270 */
[----:B------:R-:W-:Y:S01]  /*dc70*/  IMAD.WIDE R12, R17, 0x4, R134 ;  /* 0x00000004110c7825 */ /* 0x000fe200078e0286 */
[----:B------:R-:W-:Y:S01]  /*dc80*/  @P2 STG.E desc[UR18][R10.64], R127 ;  /* 0x0000007f0a002986 */ /* 0x000fe2000c101912 */
[----:B------:R-:W-:-:S02]  /*dc90*/  ISETP.LT.AND P5, PT, R3, UR22, !P5 ;  /* 0x0000001603007c0c */ /* 0x000fc4000efa1270 */
[----:B------:R-:W-:Y:S01]  /*dca0*/  VIADD R0, R0, 0x3f ;  /* 0x0000003f00007836 */ /* 0x000fe20000000000 */
[----:B------:R5:W-:Y:S01]  /*dcb0*/  @P6 STG.E desc[UR18][R12.64], R64 ;  /* 0x000000400c006986 */ /* 0x000be2000c101912 */
[----:B-1----:R-:W-:Y:S01]  /*dcc0*/  VIADD R9, R17, UR5 ;  /* 0x0000000511097c36 */ /* 0x002fe20008000000 */
[----:B------:R-:W-:Y:S02]  /*dcd0*/  ISETP.LT.AND P6, PT, R2, UR22, !P0 ;  /* 0x0000001602007c0c */ /* 0x000fe4000c7c1270 */
[----:B------:R-:W-:Y:S01]  /*dce0*/  ISETP.GE.AND P3, PT, R0, UR23, PT ;  /* 0x0000001700007c0c */ /* 0x000fe2000bf66270 */
[----:B---3--:R-:W-:Y:S01]  /*dcf0*/  IMAD.WIDE R4, R9, 0x4, R134 ;  /* 0x0000000409047825 */ /* 0x008fe200078e0286 */
[----:B------:R-:W-:Y:S02]  /*dd00*/  ISETP.LT.AND P0, PT, R3, UR22, !P0 ;  /* 0x0000001603007c0c */ /* 0x000fe4000c701270 */
[C---:B------:R-:W-:Y:S01]  /*dd10*/  IADD3 R15, PT, PT, R9.reuse, UR5, RZ ;  /* 0x00000005090f7c10 */ /* 0x040fe2000fffe0ff */
[----:B----4-:R-:W-:Y:S01]  /*dd20*/  IMAD.WIDE R6, R9, 0x4, R132 ;  /* 0x0000000409067825 */ /* 0x010fe200078e0284 */
[----:B------:R-:W-:-:S02]  /*dd30*/  ISETP.LT.AND P2, PT, R2, UR22, !P3 ;  /* 0x0000001602007c0c */ /* 0x000fc4000df41270 */
[----:B------:R-:W-:Y:S01]  /*dd40*/  ISETP.LT.AND P3, PT, R3, UR22, !P3 ;  /* 0x0000001603007c0c */ /* 0x000fe2000df61270 */
[----:B------:R-:W-:-:S04]  /*dd50*/  IMAD.WIDE R2, R17, 0x4, R132 ;  /* 0x0000000411027825 */ /* 0x000fc800078e0284 */
[C---:B-----5:R-:W-:Y:S01]  /*dd60*/  VIADD R13, R15.reuse, UR5 ;  /* 0x000000050f0d7c36 */ /* 0x060fe20008000000 */
[----:B------:R1:W-:Y:S01]  /*dd70*/  @P1 STG.E desc[UR18][R2.64], R128 ;  /* 0x0000008002001986 */ /* 0x0003e2000c101912 */
[----:B------:R-:W-:-:S03]  /*dd80*/  IMAD.WIDE R8, R15, 0x4, R134 ;  /* 0x000000040f087825 */ /* 0x000fc600078e0286 */
[----:B------:R1:W-:Y:S01]  /*dd90*/  @P6 STG.E desc[UR18][R4.64], R65 ;  /* 0x0000004104006986 */ /* 0x0003e2000c101912 */
[----:B------:R-:W-:-:S03]  /*dda0*/  IMAD.WIDE R10, R15, 0x4, R132 ;  /* 0x000000040f0a7825 */ /* 0x000fc600078e0284 */
[----:B------:R1:W-:Y:S01]  /*ddb0*/  @P0 STG.E desc[UR18][R6.64], R129 ;  /* 0x0000008106000986 */ /* 0x0003e2000c101912 */
[----:B------:R-:W-:-:S03]  /*ddc0*/  IMAD.WIDE R134, R13, 0x4, R134 ;  /* 0x000000040d867825 */ /* 0x000fc600078e0286 */
[----:B------:R1:W-:Y:S01]  /*ddd0*/  @P4 STG.E desc[UR18][R8.64], R66 ;  /* 0x0000004208004986 */ /* 0x0003e2000c101912 */
[----:B------:R-:W-:-:S03]  /*dde0*/  IMAD.WIDE R132, R13, 0x4, R132 ;  /* 0x000000040d847825 */ /* 0x000fc600078e0284 */
[----:B------:R1:W-:Y:S04]  /*ddf0*/  @P5 STG.E desc[UR18][R10.64], R130 ;  /* 0x000000820a005986 */ /* 0x0003e8000c101912 */
[----:B------:R1:W-:Y:S04]  /*de00*/  @P2 STG.E desc[UR18][R134.64], R67 ;  /* 0x0000004386002986 */ /* 0x0003e8000c101912 */
[----:B------:R1:W-:Y:S01]  /*de10*/  @P3 STG.E desc[UR18][R132.64], R131 ;  /* 0x0000008384003986 */ /* 0x0003e2000c101912 */
[----:B--2---:R-:W-:Y:S06]  /*de20*/  BAR.SYNC.DEFER_BLOCKING 0x0 ;  /* 0x0000000000007b1d */ /* 0x004fec0000010000 */
[----:B------:R-:W-:Y:S05]  /*de30*/  BRA.U UP0, `(.L_x_14) ;  /* 0x0000000100a07547 */ /* 0x000fea000b800000 */
[----:B------:R-:W2:Y:S01]  /*de40*/  S2UR UR5, SR_CgaCtaId ;  /* 0x00000000000579c3 */ /* 0x000ea20000008800 */
[----:B------:R-:W-:Y:S01]  /*de50*/  NOP ;  /* 0x0000000000007918 */ /* 0x000fe20000000000 */
[----:B------:R-:W-:Y:S01]  /*de60*/  UMOV UR4, 0x50 ;  /* 0x0000005000047882 */ /* 0x000fe20000000000 */
[----:B------:R-:W-:Y:S02]  /*de70*/  IMAD.U32 R0, RZ, RZ, UR15 ;  /* 0x0000000fff007e24 */ /* 0x000fe4000f8e00ff */
[----:B-1----:R-:W-:Y:S02]  /*de80*/  IMAD.MOV.U32 R3, RZ, RZ, 0xff ;  /* 0x000000ffff037424 */ /* 0x002fe400078e00ff */
[----:B------:R-:W-:Y:S01]  /*de90*/  IMAD.MOV.U32 R7, RZ, RZ, 0x1 ;  /* 0x00000001ff077424 */ /* 0x000fe200078e00ff */
[----:B------:R-:W-:-:S04]  /*dea0*/  LOP3.LUT R0, R0, 0xffff, RZ, 0xc0, !PT ;  /* 0x0000ffff00007812 */ /* 0x000fc800078ec0ff */
[----:B------:R-:W-:-:S05]  /*deb0*/  SHF.R.U32.HI R0, RZ, 0x5, R0 ;  /* 0x00000005ff007819 */ /* 0x000fca0000011600 */
[----:B------:R-:W-:Y:S01]  /*dec0*/  VIADD R2, R0, 0x10 ;  /* 0x0000001000027836 */ /* 0x000fe20000000000 */
[----:B------:R-:W-:Y:S01]  /*ded0*/  SHF.L.U32 R0, R3, R0, RZ ;  /* 0x0000000003007219 */ /* 0x000fe200000006ff */
[----:B--2---:R-:W-:-:S03]  /*dee0*/  ULEA UR6, UR5, UR4, 0x18 ;  /* 0x0000000405067291 */ /* 0x004fc6000f8ec0ff */
[----:B------:R-:W-:-:S04]  /*def0*/  SHF.L.U32 R3, R7, R2, RZ ;  /* 0x0000000207037219 */ /* 0x000fc800000006ff */
[----:B------:R-:W-:Y:S02]  /*df00*/  LOP3.LUT R0, R3, R0, RZ, 0xfc, !PT ;  /* 0x0000000003007212 */ /* 0x000fe400078efcff */
[----:B------:R-:W1:Y:S02]  /*df10*/  LDS R5, [UR6] ;  /* 0x00000006ff057984 */ /* 0x000e640008000800 */
[C---:B------:R-:W-:Y:S02]  /*df20*/  LOP3.LUT R2, R0.reuse, 0xffff, RZ, 0xc0, !PT ;  /* 0x0000ffff00027812 */ /* 0x040fe400078ec0ff */
[----:B-1----:R-:W-:-:S04]  /*df30*/  LOP3.LUT R3, R0, 0xffff, R5, 0x80, !PT ;  /* 0x0000ffff00037812 */ /* 0x002fc800078e8005 */
[----:B------:R-:W-:-:S13]  /*df40*/  ISETP.NE.AND P0, PT, R3, R2, PT ;  /* 0x000000020300720c */ /* 0x000fda0003f05270 */
[----:B------:R-:W-:Y:S05]  /*df50*/  @P0 BRA `(.L_x_15) ;  /* 0x0000000000500947 */ /* 0x000fea0003800000 */
[----:B------:R-:W-:Y:S02]  /*df60*/  SHF.R.U32.HI R5, RZ, 0x10, R5 ;  /* 0x00000010ff057819 */ /* 0x000fe40000011605 */
[----:B------:R-:W-:-:S04]  /*df70*/  SHF.R.U32.HI R2, RZ, 0x10, R0 ;  /* 0x00000010ff027819 */ /* 0x000fc80000011600 */
[----:B------:R-:W-:-:S04]  /*df80*/  LOP3.LUT R5, R5, R2, RZ, 0xc0, !PT ;  /* 0x0000000205057212 */ /* 0x000fc800078ec0ff */
[----:B------:R-:W-:-:S13]  /*df90*/  ISETP.NE.AND P0, PT, R5, R2, PT ;  /* 0x000000020500720c */ /* 0x000fda0003f05270 */
[----:B------:R-:W-:Y:S05]  /*dfa0*/  @P0 BRA `(.L_x_16) ;  /* 0x0000000000300947 */ /* 0x000fea0003800000 */
[----:B------:R-:W-:Y:S01]  /*dfb0*/  R2UR UR4, R0 ;  /* 0x00000000000472ca */ /* 0x000fe200000e0000 */
[----:B------:R-:W-:Y:S01]  /*dfc0*/  VOTEU.ANY UR5, UPT, PT ;  /* 0x0000000000057886 */ /* 0x000fe200038e0100 */
[----:B------:R-:W1:Y:S01]  /*dfd0*/  S2R R0, SR_LANEID ;  /* 0x0000000000007919 */ /* 0x000e620000000000 */
[----:B------:R-:W-:-:S10]  /*dfe0*/  UFLO.U32 UR5, UR5 ;  /* 0x00000005000572bd */ /* 0x000fd400080e0000 */
[----:B------:R-:W-:-:S06]  /*dff0*/  ULOP3.LUT UR4, URZ, UR4, URZ, 0x33, !UPT ;  /* 0x00000004ff047292 */ /* 0x000fcc000f8e33ff */
[----:B------:R-:W-:-:S04]  /*e000*/  IMAD.U32 R2, RZ, RZ, UR4 ;  /* 0x00000004ff027e24 */ /* 0x000fc8000f8e00ff */
[----:B------:R-:W2:Y:S02]  /*e010*/  REDUX UR7, R2 ;  /* 0x00000000020773c4 */ /* 0x000ea40000000000 */
[----:B------:R3:W-:Y:S01]  /*e020*/  UTCATOMSWS.AND URZ, UR4 ;  /* 0x0000000400ff79e3 */ /* 0x0007e20008000000 */
[----:B-1----:R-:W-:Y:S01]  /*e030*/  ISETP.EQ.U32.AND P0, PT, R0, UR5, PT ;  /* 0x0000000500007c0c */ /* 0x002fe2000bf02070 */
[----:B--2---:R-:W-:-:S12]  /*e040*/  IMAD.U32 R0, RZ, RZ, UR7 ;  /* 0x00000007ff007e24 */ /* 0x004fd8000f8e00ff */
[----:B------:R3:W-:Y:S01]  /*e050*/  @P0 ATOMS.AND RZ, [UR6], R0 ;  /* 0x00000000ffff098c */ /* 0x0007e2000a800006 */
[----:B------:R-:W-:Y:S05]  /*e060*/  BRA `(.L_x_14) ;  /* 0x0000000000147947 */ /* 0x000fea0003800000 */
.L_x_16:
[----:B------:R-:W-:-:S07]  /*e070*/  MOV R2, 0xe090 ;  /* 0x0000e09000027802 */ /* 0x000fce0000000f00 */
[----:B------:R-:W-:Y:S05]  /*e080*/  CALL.REL.NOINC `($__internal_0_$__cuda_sm10x_tcgen05_guardrail_trap_col_being_dealloced_not_returned_by_alloc) ;  /* 0x00000000002c7944 */ /* 0x000fea0003c00000 */
[----:B------:R-:W-:Y:S05]  /*e090*/  BRA `(.L_x_14) ;  /* 0x0000000000087947 */ /* 0x000fea0003800000 */
.L_x_15:
[----:B------:R-:W-:-:S07]  /*e0a0*/  MOV R2, 0xe0c0 ;  /* 0x0000e0c000027802 */ /* 0x000fce0000000f00 */
[----:B------:R-:W-:Y:S05]  /*e0b0*/  CALL.REL.NOINC `($__internal_2_$__cuda_sm10x_tcgen05_guardrail_trap_unallocated_columns_being_dealloced) ;  /* 0x0000000000387944 */ /* 0x000fea0003c00000 */
.L_x_14:
[----:B------:R-:W-:Y:S01]  /*e0c0*/  NOP ;  /* 0x0000000000007918 */ /* 0x000fe20000000000 */
[----:B---3--:R-:W-:Y:S05]  /*e0d0*/  EXIT ;  /* 0x000000000000794d */ /* 0x008fea0003800000 */
.L_x_9:
[----:B------:R-:W1:Y:S02]  /*e0e0*/  SYNCS.PHASECHK.TRANS64.TRYWAIT P2, [UR12], R4 ;  /* 0x00000004ff0075a7 */ /* 0x000e64000804110c */
[----:B-1----:R-:W-:Y:S05]  /*e0f0*/  @!P2 BRA `(.L_x_9) ;  /* 0xfffffffc00f8a947 */ /* 0x002fea000383ffff */
[----:B------:R-:W-:Y:S05]  /*e100*/  BRA `(.L_x_17) ;  /* 0xffffffb400507947 */ /* 0x000fea000383ffff */
.L_x_13:
[----:B------:R-:W5:Y:S02]  /*e110*/  SYNCS.PHASECHK.TRANS64.TRYWAIT P0, [UR12], R4 ;  /* 0x00000004ff0075a7 */ /* 0x000f64000800110c */
[----:B-----5:R-:W-:Y:S05]  /*e120*/  @!P0 BRA `(.L_x_13) ;  /* 0xfffffffc00f88947 */ /* 0x020fea000383ffff */
[----:B------:R-:W-:Y:S05]  /*e130*/  BRA `(.L_x_12) ;  /* 0xffffffd800047947 */ /* 0x000fea000383ffff */
        .weak           $__internal_0_$__cuda_sm10x_tcgen05_guardrail_trap_col_being_dealloced_not_returned_by_alloc
        .type           $__internal_0_$__cuda_sm10x_tcgen05_guardrail_trap_col_being_dealloced_not_returned_by_alloc,@function
        .size           $__internal_0_$__cuda_sm10x_tcgen05_guardrail_trap_col_being_dealloced_not_returned_by_alloc,($__internal_1_$__cuda_sm10x_tcgen05_guardrail_trap_phase_invalid_during_alloc - $__internal_0_$__cuda_sm10x_tcgen05_guardrail_trap_col_being_dealloced_not_returned_by_alloc)
$__internal_0_$__cuda_sm10x_tcgen05_guardrail_trap_col_being_dealloced_not_returned_by_alloc:
[----:B------:R-:W-:Y:S05]  /*e140*/  BPT.TRAP 0x1 ;  /* 0x000000040000795c */ /* 0x000fea0000300000 */
[----:B------:R-:W-:-:S04]  /*e150*/  IMAD.MOV.U32 R3, RZ, RZ, 0x0 ;  /* 0x00000000ff037424 */ /* 0x000fc800078e00ff */
[----:B------:R-:W-:Y:S05]  /*e160*/  RET.REL.NODEC R2 `(matmul_kernel) ;  /* 0xffffff1c02a47950 */ /* 0x000fea0003c3ffff */
        .weak           $__internal_1_$__cuda_sm10x_tcgen05_guardrail_trap_phase_invalid_during_alloc
        .type           $__internal_1_$__cuda_sm10x_tcgen05_guardrail_trap_phase_invalid_during_alloc,@function
        .size           $__internal_1_$__cuda_sm10x_tcgen05_guardrail_trap_phase_invalid_during_alloc,($__internal_2_$__cuda_sm10x_tcgen05_guardrail_trap_unallocated_columns_being_dealloced - $__internal_1_$__cuda_sm10x_tcgen05_guardrail_trap_phase_invalid_during_alloc)
$__internal_1_$__cuda_sm10x_tcgen05_guardrail_trap_phase_invalid_during_alloc:
[----:B------:R-:W-:Y:S05]  /*e170*/  BPT.TRAP 0x1 ;  /* 0x000000040000795c */ /* 0x000fea0000300000 */
[----:B------:R-:W-:-:S04]  /*e180*/  IMAD.MOV.U32 R3, RZ, RZ, 0x0 ;  /* 0x00000000ff037424 */ /* 0x000fc800078e00ff */
[----:B------:R-:W-:Y:S05]  /*e190*/  RET.REL.NODEC R2 `(matmul_kernel) ;  /* 0xffffff1c02987950 */ /* 0x000fea0003c3ffff */
        .weak           $__internal_2_$__cuda_sm10x_tcgen05_guardrail_trap_unallocated_columns_being_dealloced
        .type           $__internal_2_$__cuda_sm10x_tcgen05_guardrail_trap_unallocated_columns_being_dealloced,@function
        .size           $__internal_2_$__cuda_sm10x_tcgen05_guardrail_trap_unallocated_columns_being_dealloced,(.L_x_21 - $__internal_2_$__cuda_sm10x_tcgen05_guardrail_trap_unallocated_columns_being_dealloced)
$__internal_2_$__cuda_sm10x_tcgen05_guardrail_trap_unallocated_columns_being_dealloced:
[----:B------:R-:W-:Y:S05]  /*e1a0*/  BPT.TRAP 0x1 ;  /* 0x000000040000795c */ /* 0x000fea0000300000 */
[----:B------:R-:W-:-:S04]  /*e1b0*/  IMAD.MOV.U32 R3, RZ, RZ, 0x0 ;  /* 0x00000000ff037424 */ /* 0x000fc800078e00ff */
[----:B------:R-:W-:Y:S05]  /*e1c0*/  RET.REL.NODEC R2 `(matmul_kernel) ;  /* 0xffffff1c028c7950 */ /* 0x000fea0003c3ffff */
.L_x_18:
[----:B------:R-:W-:-:S00]  /*e1d0*/  BRA `(.L_x_18) ;  /* 0xfffffffc00fc7947 */ /* 0x000fc0000383ffff */
[----:B------:R-:W-:-:S00]  /*e1e0*/  NOP ;  /* 0x0000000000007918 */ /* 0x000fc00000000000 */
        /* <DEDUP_REMOVED lines=9> */
.L_x_21:


//--------------------- .nv.shared.matmul_kernel  --------------------------
	.section	.nv.shared.matmul_kernel,"aw",@nobits
	.sectionflags	@""
	.align	16
	.zero		1024


//--------------------- .nv.shared.reserved.0     --------------------------
	.section	.nv.shared.reserved.0,"aw",@nobits
	.align	8
	.weak		__nv_reservedSMEM_offset_0_alias
	.size		__nv_reservedSMEM_offset_0_alias, 0, 64
	.other		__nv_reservedSMEM_offset_0_alias,@"STO_CUDA_RESERVED_SHARED STV_DEFAULT"
__nv_reservedSMEM_offset_0_alias:
	.zero		0
.nv.shared.reserved.0:
	.zero		64
	.weak		__nv_reservedSMEM_allocation_phase
	.type		__nv_reservedSMEM_allocation_phase,@object
	.size		__nv_reservedSMEM_allocation_phase,(.L_0 - __nv_reservedSMEM_allocation_phase)
__nv_reservedSMEM_allocation_phase:
	.zero		1
.L_0:
	.zero		7
	.weak		__nv_reservedSMEM_devtool_atexit_pc
	.type		__nv_reservedSMEM_devtool_atexit_pc,@object
	.size		__nv_reservedSMEM_devtool_atexit_pc,(__nv_reservedSMEM_allocation_mask - __nv_reservedSMEM_devtool_atexit_pc)
__nv_reservedSMEM_devtool_atexit_pc:
	.zero		8
	.weak		__nv_reservedSMEM_allocation_mask
	.type		__nv_reservedSMEM_allocation_mask,@object
	.size		__nv_reservedSMEM_allocation_mask,(.L_2 - __nv_reservedSMEM_allocation_mask)
__nv_reservedSMEM_allocation_mask:
	.zero		4
.L_2:


//--------------------- .nv.constant0.matmul_kernel --------------------------
	.section	.nv.constant0.matmul_kernel,"a",@progbits
	.sectionflags	@""
	.align	4
.nv.constant0.matmul_kernel:
	.zero		976


//--------------------- SYMBOLS --------------------------

	.type		.nv.reservedSmem.offset0,@object
	.size		.nv.reservedSmem.offset0,0x4
	.type		.nv.reservedSmem.cap,@object
	.size		.nv.reservedSmem.cap,0x4
